	.headerflags	@"EF_CUDA_TEXMODE_UNIFIED EF_CUDA_64BIT_ADDRESS EF_CUDA_ACCELERATORS EF_CUDA_SM90 EF_CUDA_VIRTUAL_SM(EF_CUDA_SM90)"
	.elftype	@"ET_EXEC"


//--------------------- .nv.info                  --------------------------
	.section	.nv.info,"",@"SHT_CUDA_INFO"
	.align	4


	//----- nvinfo : EIATTR_REGCOUNT
	.align		4
        /*0000*/ 	.byte	0x04, 0x2f
        /*0002*/ 	.short	(.L_1 - .L_0)
	.align		4
.L_0:
        /*0004*/ 	.word	index@(triton_mm)
        /*0008*/ 	.word	0x0000007c


	//----- nvinfo : EIATTR_MIN_STACK_SIZE
	.align		4
.L_1:
        /*000c*/ 	.byte	0x04, 0x12
        /*000e*/ 	.short	(.L_3 - .L_2)
	.align		4
.L_2:
        /*0010*/ 	.word	index@(triton_mm)
        /*0014*/ 	.word	0x00000000


	//----- nvinfo : EIATTR_FRAME_SIZE
	.align		4
.L_3:
        /*0018*/ 	.byte	0x04, 0x11
        /*001a*/ 	.short	(.L_5 - .L_4)
	.align		4
.L_4:
        /*001c*/ 	.word	index@(triton_mm)
        /*0020*/ 	.word	0x00000000


	//----- nvinfo : EIATTR_MIN_STACK_SIZE
	.align		4
.L_5:
        /*0024*/ 	.byte	0x04, 0x12
        /*0026*/ 	.short	(.L_7 - .L_6)
	.align		4
.L_6:
        /*0028*/ 	.word	index@(triton_mm)
        /*002c*/ 	.word	0x00000000
.L_7:


//--------------------- .nv.info.triton_mm        --------------------------
	.section	.nv.info.triton_mm,"",@"SHT_CUDA_INFO"
	.sectionflags	@""
	.align	4


	//----- nvinfo : EIATTR_CUDA_API_VERSION
	.align		4
        /*0000*/ 	.byte	0x04, 0x37
        /*0002*/ 	.short	(.L_9 - .L_8)
.L_8:
        /*0004*/ 	.word	0x0000007c


	//----- nvinfo : EIATTR_KPARAM_INFO
	.align		4
.L_9:
        /*0008*/ 	.byte	0x04, 0x17
        /*000a*/ 	.short	(.L_11 - .L_10)
.L_10:
        /*000c*/ 	.word	0x00000000
        /*0010*/ 	.short	0x0003
        /*0012*/ 	.short	0x0018
        /*0014*/ 	.byte	0x00, 0xf0, 0x11, 0x00


	//----- nvinfo : EIATTR_KPARAM_INFO
	.align		4
.L_11:
        /*0018*/ 	.byte	0x04, 0x17
        /*001a*/ 	.short	(.L_13 - .L_12)
.L_12:
        /*001c*/ 	.word	0x00000000
        /*0020*/ 	.short	0x0002
        /*0022*/ 	.short	0x0010
        /*0024*/ 	.byte	0x00, 0xf0, 0x21, 0x00


	//----- nvinfo : EIATTR_KPARAM_INFO
	.align		4
.L_13:
        /*0028*/ 	.byte	0x04, 0x17
        /*002a*/ 	.short	(.L_15 - .L_14)
.L_14:
        /*002c*/ 	.word	0x00000000
        /*0030*/ 	.short	0x0001
        /*0032*/ 	.short	0x0008
        /*0034*/ 	.byte	0x00, 0xf0, 0x21, 0x00


	//----- nvinfo : EIATTR_KPARAM_INFO
	.align		4
.L_15:
        /*0038*/ 	.byte	0x04, 0x17
        /*003a*/ 	.short	(.L_17 - .L_16)
.L_16:
        /*003c*/ 	.word	0x00000000
        /*0040*/ 	.short	0x0000
        /*0042*/ 	.short	0x0000
        /*0044*/ 	.byte	0x00, 0xf0, 0x21, 0x00


	//----- nvinfo : EIATTR_SPARSE_MMA_MASK
	.align		4
.L_17:
        /*0048*/ 	.byte	0x03, 0x50
        /*004a*/ 	.short	0x0000


	//----- nvinfo : EIATTR_MAXREG_COUNT
	.align		4
        /*004c*/ 	.byte	0x03, 0x1b
        /*004e*/ 	.short	0x00ff


	//----- nvinfo : EIATTR_COOP_GROUP_MASK_REGIDS
	.align		4
        /*0050*/ 	.byte	0x04, 0x29
        /*0052*/ 	.short	(.L_19 - .L_18)


	//   ....[0]....
.L_18:
        /*0054*/ 	.word	0xffffffff


	//----- nvinfo : EIATTR_COOP_GROUP_INSTR_OFFSETS
	.align		4
.L_19:
        /*0058*/ 	.byte	0x04, 0x28
        /*005a*/ 	.short	(.L_21 - .L_20)


	//   ....[0]....
.L_20:
        /*005c*/ 	.word	0x000013d0


	//----- nvinfo : EIATTR_EXIT_INSTR_OFFSETS
	.align		4
.L_21:
        /*0060*/ 	.byte	0x04, 0x1c
        /*0062*/ 	.short	(.L_23 - .L_22)


	//   ....[0]....
.L_22:
        /*0064*/ 	.word	0x00000040


	//   ....[1]....
        /*0068*/ 	.word	0x00002160


	//   ....[2]....
        /*006c*/ 	.word	0x000021b0


	//----- nvinfo : EIATTR_MAX_THREADS
	.align		4
.L_23:
        /*0070*/ 	.byte	0x04, 0x05
        /*0072*/ 	.short	(.L_25 - .L_24)
.L_24:
        /*0074*/ 	.word	0x00000080
        /*0078*/ 	.word	0x00000001
        /*007c*/ 	.word	0x00000001


	//----- nvinfo : EIATTR_CBANK_PARAM_SIZE
	.align		4
.L_25:
        /*0080*/ 	.byte	0x03, 0x19
        /*0082*/ 	.short	0x001c


	//----- nvinfo : EIATTR_PARAM_CBANK
	.align		4
        /*0084*/ 	.byte	0x04, 0x0a
        /*0086*/ 	.short	(.L_27 - .L_26)
	.align		4
.L_26:
        /*0088*/ 	.word	index@(.nv.constant0.triton_mm)
        /*008c*/ 	.short	0x0210
        /*008e*/ 	.short	0x001c


	//----- nvinfo : EIATTR_SW_WAR
	.align		4
.L_27:
        /*0090*/ 	.byte	0x04, 0x36
        /*0092*/ 	.short	(.L_29 - .L_28)
.L_28:
        /*0094*/ 	.word	0x00000008
.L_29:


//--------------------- .nv.callgraph             --------------------------
	.section	.nv.callgraph,"",@"SHT_CUDA_CALLGRAPH"
	.align	4
	.sectionentsize	8
	.align		4
        /*0000*/ 	.word	0x00000000
	.align		4
        /*0004*/ 	.word	0xffffffff
	.align		4
        /*0008*/ 	.word	0x00000000
	.align		4
        /*000c*/ 	.word	0xfffffffe
	.align		4
        /*0010*/ 	.word	0x00000000
	.align		4
        /*0014*/ 	.word	0xfffffffd
	.align		4
        /*0018*/ 	.word	0x00000000
	.align		4
        /*001c*/ 	.word	0xfffffffc


//--------------------- .text.triton_mm           --------------------------
	.section	.text.triton_mm,"ax",@progbits
	.sectionflags	@"SHF_BARRIERS=1"
	.align	128
        .global         triton_mm
        .type           triton_mm,@function
        .size           triton_mm,(.L_x_2 - triton_mm)
        .other          triton_mm,@"STO_CUDA_ENTRY STV_DEFAULT"
triton_mm:
.text.triton_mm:
[----:B------:R-:W1:Y:S02]  /*0000*/  LDC R1, c[0x0][0x28] ;  /* 0x00000a00ff017b82 */ /* 0x000e640000000800 */
[----:B------:R-:W2:Y:S02]  /*0010*/  LDC R0, c[0x0][0x228] ;  /* 0x00008a00ff007b82 */ /* 0x000ea40000000800 */
[----:B--2---:R-:W-:-:S05]  /*0020*/  IMAD R2, R0, 0x3000, RZ ;  /* 0x0000300000027824 */ /* 0x004fca00078e02ff */
[----:B------:R-:W-:-:S13]  /*0030*/  ISETP.NE.AND P0, PT, R2, RZ, PT ;  /* 0x000000ff0200720c */ /* 0x000fda0003f05270 */
[----:B------:R-:W-:Y:S05]  /*0040*/  @!P0 EXIT ;  /* 0x000000000000894d */ /* 0x000fea0003800000 */
[----:B------:R-:W2:Y:S01]  /*0050*/  S2R R10, SR_CTAID.X ;  /* 0x00000000000a7919 */ /* 0x000ea20000002500 */
[----:B------:R-:W-:Y:S01]  /*0060*/  VIADD R2, R0, 0x3f ;  /* 0x0000003f00027836 */ /* 0x000fe20000000000 */
[----:B------:R-:W-:Y:S01]  /*0070*/  IABS R31, R0 ;  /* 0x00000000001f7213 */ /* 0x000fe20000000000 */
[----:B------:R-:W3:Y:S01]  /*0080*/  S2UR UR14, SR_CgaCtaId ;  /* 0x00000000000e79c3 */ /* 0x000ee20000008800 */
[----:B------:R-:W4:Y:S01]  /*0090*/  S2R R86, SR_TID.X ;  /* 0x0000000000567919 */ /* 0x000f220000002100 */
[----:B------:R-:W-:Y:S01]  /*00a0*/  UMOV UR4, 0x400 ;  /* 0x0000040000047882 */ /* 0x000fe20000000000 */
[----:B------:R-:W-:Y:S01]  /*00b0*/  SHF.R.S32.HI R3, RZ, 0x1f, R2 ;  /* 0x0000001fff037819 */ /* 0x000fe20000011402 */
[----:B------:R-:W-:Y:S01]  /*00c0*/  ULDC.64 UR18, c[0x0][0x208] ;  /* 0x0000820000127ab9 */ /* 0x000fe20000000a00 */
[----:B------:R-:W-:Y:S01]  /*00d0*/  IMAD.MOV.U32 R112, RZ, RZ, -0x40 ;  /* 0xffffffc0ff707424 */ /* 0x000fe200078e00ff */
[----:B------:R-:W-:Y:S02]  /*00e0*/  CS2R R62, SRZ ;  /* 0x00000000003e7805 */ /* 0x000fe4000001ff00 */
[----:B------:R-:W-:Y:S01]  /*00f0*/  LEA.HI R3, R3, R2, RZ, 0x6 ;  /* 0x0000000203037211 */ /* 0x000fe200078f30ff */
[----:B------:R-:W5:Y:S01]  /*0100*/  LDC.64 R44, c[0x0][0x218] ;  /* 0x00008600ff2c7b82 */ /* 0x000f620000000a00 */
[----:B------:R-:W-:-:S02]  /*0110*/  CS2R R64, SRZ ;  /* 0x0000000000407805 */ /* 0x000fc4000001ff00 */
[----:B------:R-:W-:Y:S02]  /*0120*/  CS2R R66, SRZ ;  /* 0x0000000000427805 */ /* 0x000fe4000001ff00 */
[----:B------:R-:W-:Y:S02]  /*0130*/  CS2R R68, SRZ ;  /* 0x0000000000447805 */ /* 0x000fe4000001ff00 */
[----:B------:R-:W-:Y:S02]  /*0140*/  CS2R R70, SRZ ;  /* 0x0000000000467805 */ /* 0x000fe4000001ff00 */
[----:B------:R-:W-:Y:S02]  /*0150*/  CS2R R72, SRZ ;  /* 0x0000000000487805 */ /* 0x000fe4000001ff00 */
[----:B------:R-:W-:Y:S02]  /*0160*/  CS2R R74, SRZ ;  /* 0x00000000004a7805 */ /* 0x000fe4000001ff00 */
[----:B------:R-:W-:-:S02]  /*0170*/  CS2R R76, SRZ ;  /* 0x00000000004c7805 */ /* 0x000fc4000001ff00 */
[----:B------:R-:W-:Y:S02]  /*0180*/  CS2R R78, SRZ ;  /* 0x00000000004e7805 */ /* 0x000fe4000001ff00 */
[----:B------:R-:W-:Y:S02]  /*0190*/  CS2R R80, SRZ ;  /* 0x0000000000507805 */ /* 0x000fe4000001ff00 */
[----:B------:R-:W-:Y:S02]  /*01a0*/  CS2R R82, SRZ ;  /* 0x0000000000527805 */ /* 0x000fe4000001ff00 */
[----:B------:R-:W-:Y:S01]  /*01b0*/  CS2R R84, SRZ ;  /* 0x0000000000547805 */ /* 0x000fe2000001ff00 */
[----:B------:R-:W-:Y:S01]  /*01c0*/  UMOV UR15, 0x1 ;  /* 0x00000001000f7882 */ /* 0x000fe20000000000 */
[----:B------:R-:W-:Y:S01]  /*01d0*/  UMOV UR6, 0xffffffff ;  /* 0xffffffff00067882 */ /* 0x000fe20000000000 */
[----:B------:R-:W-:Y:S01]  /*01e0*/  UMOV UR5, URZ ;  /* 0x0000003f00057c82 */ /* 0x000fe20008000000 */
[----:B---3--:R-:W-:-:S03]  /*01f0*/  UPRMT UR14, UR14, 0x654, UR4 ;  /* 0x000006540e0e7896 */ /* 0x008fc60008000004 */
[----:B------:R-:W-:Y:S01]  /*0200*/  UMOV UR4, URZ ;  /* 0x0000003f00047c82 */ /* 0x000fe20008000000 */
[----:B------:R-:W-:Y:S01]  /*0210*/  UIADD3 UR17, UR14, 0x6000, URZ ;  /* 0x000060000e117890 */ /* 0x000fe2000fffe03f */
[----:B--2---:R-:W-:Y:S01]  /*0220*/  IMAD.HI R4, R10, 0x2aaaaaab, RZ ;  /* 0x2aaaaaab0a047827 */ /* 0x004fe200078e02ff */
[----:B------:R-:W-:Y:S02]  /*0230*/  IABS R11, R10 ;  /* 0x0000000a000b7213 */ /* 0x000fe40000000000 */
[----:B----4-:R-:W-:Y:S01]  /*0240*/  SHF.R.U32.HI R13, RZ, 0x3, R86 ;  /* 0x00000003ff0d7819 */ /* 0x010fe20000011656 */
[----:B------:R-:W-:Y:S01]  /*0250*/  IMAD.SHL.U32 R15, R86, 0x8, RZ ;  /* 0x00000008560f7824 */ /* 0x000fe200078e00ff */
[----:B------:R-:W-:Y:S02]  /*0260*/  SHF.R.U32.HI R5, RZ, 0x1f, R4 ;  /* 0x0000001fff057819 */ /* 0x000fe40000011604 */
[----:B------:R-:W-:Y:S02]  /*0270*/  SGXT.U32 R13, R13, 0x4 ;  /* 0x000000040d0d781a */ /* 0x000fe40000000000 */
[----:B------:R-:W-:-:S02]  /*0280*/  LEA.HI.SX32 R5, R4, R5, 0x19 ;  /* 0x0000000504057211 */ /* 0x000fc400078fcaff */
[--C-:B------:R-:W-:Y:S02]  /*0290*/  SHF.R.U32.HI R113, RZ, 0x5, R86.reuse ;  /* 0x00000005ff717819 */ /* 0x100fe40000011656 */
[----:B------:R-:W-:Y:S01]  /*02a0*/  SHF.R.U32.HI R111, RZ, 0x4, R86 ;  /* 0x00000004ff6f7819 */ /* 0x000fe20000011656 */
[----:B------:R-:W-:Y:S01]  /*02b0*/  IMAD.SHL.U32 R6, R5, 0x8, RZ ;  /* 0x0000000805067824 */ /* 0x000fe200078e00ff */
[----:B------:R-:W-:Y:S01]  /*02c0*/  LOP3.LUT R113, R113, 0x7fffffc, RZ, 0xc0, !PT ;  /* 0x07fffffc71717812 */ /* 0x000fe200078ec0ff */
[----:B------:R-:W-:Y:S01]  /*02d0*/  IMAD R5, R5, -0x300, R10 ;  /* 0xfffffd0005057824 */ /* 0x000fe200078e020a */
[----:B------:R-:W-:Y:S02]  /*02e0*/  SGXT.U32 R111, R111, 0x1 ;  /* 0x000000016f6f781a */ /* 0x000fe40000000000 */
[----:B------:R-:W-:Y:S02]  /*02f0*/  LEA.HI.SX32 R3, R3, -R6, 0x1a ;  /* 0x8000000603037211 */ /* 0x000fe400078fd2ff */
[----:B------:R-:W-:-:S02]  /*0300*/  IABS R14, R5 ;  /* 0x00000005000e7213 */ /* 0x000fc40000000000 */
[----:B------:R-:W-:-:S04]  /*0310*/  VIMNMX R4, R3, 0x8, PT ;  /* 0x0000000803047848 */ /* 0x000fc80003fe0100 */
[-C--:B------:R-:W-:Y:S02]  /*0320*/  IABS R12, R4.reuse ;  /* 0x00000004000c7213 */ /* 0x080fe40000000000 */
[-C--:B------:R-:W-:Y:S02]  /*0330*/  IABS R8, R4.reuse ;  /* 0x0000000400087213 */ /* 0x080fe40000000000 */
[----:B------:R-:W2:Y:S01]  /*0340*/  I2F.RP R7, R12 ;  /* 0x0000000c00077306 */ /* 0x000ea20000209400 */
[----:B------:R-:W-:-:S04]  /*0350*/  LOP3.LUT R5, R5, R4, RZ, 0x3c, !PT ;  /* 0x0000000405057212 */ /* 0x000fc800078e3cff */
[----:B------:R-:W-:-:S03]  /*0360*/  ISETP.GE.AND P3, PT, R5, RZ, PT ;  /* 0x000000ff0500720c */ /* 0x000fc60003f66270 */
[----:B--2---:R-:W2:Y:S02]  /*0370*/  MUFU.RCP R7, R7 ;  /* 0x0000000700077308 */ /* 0x004ea40000001000 */
[----:B--2---:R-:W-:-:S06]  /*0380*/  VIADD R2, R7, 0xffffffe ;  /* 0x0ffffffe07027836 */ /* 0x004fcc0000000000 */
[----:B------:R2:W3:Y:S02]  /*0390*/  F2I.FTZ.U32.TRUNC.NTZ R3, R2 ;  /* 0x0000000200037305 */ /* 0x0004e4000021f000 */
[----:B--2---:R-:W-:Y:S02]  /*03a0*/  IMAD.MOV.U32 R2, RZ, RZ, RZ ;  /* 0x000000ffff027224 */ /* 0x004fe400078e00ff */
[----:B---3--:R-:W-:-:S04]  /*03b0*/  IMAD.MOV R9, RZ, RZ, -R3 ;  /* 0x000000ffff097224 */ /* 0x008fc800078e0a03 */
[----:B------:R-:W-:-:S04]  /*03c0*/  IMAD R9, R9, R12, RZ ;  /* 0x0000000c09097224 */ /* 0x000fc800078e02ff */
[----:B------:R-:W-:-:S04]  /*03d0*/  IMAD.HI.U32 R3, R3, R9, R2 ;  /* 0x0000000903037227 */ /* 0x000fc800078e0002 */
[----:B------:R-:W-:Y:S02]  /*03e0*/  IMAD.MOV R9, RZ, RZ, -R8 ;  /* 0x000000ffff097224 */ /* 0x000fe400078e0a08 */
[C---:B------:R-:W-:Y:S01]  /*03f0*/  IMAD.HI.U32 R2, R3.reuse, R14, RZ ;  /* 0x0000000e03027227 */ /* 0x040fe200078e00ff */
[----:B------:R-:W2:Y:S03]  /*0400*/  I2F.RP R8, R31 ;  /* 0x0000001f00087306 */ /* 0x000ea60000209400 */
[----:B------:R-:W-:Y:S02]  /*0410*/  IMAD R7, R2, R9, R14 ;  /* 0x0000000902077224 */ /* 0x000fe400078e020e */
[----:B------:R-:W-:Y:S01]  /*0420*/  IMAD.MOV.U32 R14, RZ, RZ, R11 ;  /* 0x000000ffff0e7224 */ /* 0x000fe200078e000b */
[----:B------:R-:W-:Y:S02]  /*0430*/  LOP3.LUT R11, R15, 0x38, R86, 0x48, !PT ;  /* 0x000000380f0b7812 */ /* 0x000fe400078e4856 */
[----:B------:R-:W-:Y:S01]  /*0440*/  ISETP.GT.U32.AND P2, PT, R12, R7, PT ;  /* 0x000000070c00720c */ /* 0x000fe20003f44070 */
[----:B------:R-:W-:Y:S01]  /*0450*/  IMAD.HI.U32 R3, R3, R14, RZ ;  /* 0x0000000e03037227 */ /* 0x000fe200078e00ff */
[----:B------:R-:W-:-:S03]  /*0460*/  LOP3.LUT R15, R15, 0x38, RZ, 0xc0, !PT ;  /* 0x000000380f0f7812 */ /* 0x000fc600078ec0ff */
[----:B------:R-:W-:Y:S01]  /*0470*/  IMAD R3, R3, R9, R14 ;  /* 0x0000000903037224 */ /* 0x000fe200078e020e */
[----:B--2---:R-:W2:Y:S04]  /*0480*/  MUFU.RCP R8, R8 ;  /* 0x0000000800087308 */ /* 0x004ea80000001000 */
[----:B------:R-:W-:-:S03]  /*0490*/  ISETP.GT.U32.AND P1, PT, R12, R3, PT ;  /* 0x000000030c00720c */ /* 0x000fc60003f24070 */
[----:B------:R-:W-:Y:S02]  /*04a0*/  @!P2 IMAD.IADD R7, R7, 0x1, -R12 ;  /* 0x000000010707a824 */ /* 0x000fe400078e0a0c */
[----:B------:R-:W-:Y:S01]  /*04b0*/  @!P2 VIADD R2, R2, 0x1 ;  /* 0x000000010202a836 */ /* 0x000fe20000000000 */
[----:B------:R-:W-:Y:S02]  /*04c0*/  ISETP.GE.AND P2, PT, R10, RZ, PT ;  /* 0x000000ff0a00720c */ /* 0x000fe40003f46270 */
[----:B------:R-:W-:Y:S02]  /*04d0*/  ISETP.GE.U32.AND P0, PT, R7, R12, PT ;  /* 0x0000000c0700720c */ /* 0x000fe40003f06070 */
[----:B------:R-:W-:Y:S02]  /*04e0*/  SHF.R.U32.HI R10, RZ, 0x4, R86 ;  /* 0x00000004ff0a7819 */ /* 0x000fe40000011656 */
[----:B------:R-:W-:Y:S01]  /*04f0*/  CS2R R86, SRZ ;  /* 0x0000000000567805 */ /* 0x000fe2000001ff00 */
[----:B--2---:R-:W-:-:S02]  /*0500*/  VIADD R7, R8, 0xffffffe ;  /* 0x0ffffffe08077836 */ /* 0x004fc40000000000 */
[----:B------:R-:W-:Y:S02]  /*0510*/  @!P1 IMAD.IADD R3, R3, 0x1, -R12 ;  /* 0x0000000103039824 */ /* 0x000fe400078e0a0c */
[----:B------:R-:W2:Y:S03]  /*0520*/  F2I.FTZ.U32.TRUNC.NTZ R5, R7 ;  /* 0x0000000700057305 */ /* 0x000ea6000021f000 */
[----:B------:R-:W-:Y:S01]  /*0530*/  ISETP.GT.U32.AND P1, PT, R12, R3, PT ;  /* 0x000000030c00720c */ /* 0x000fe20003f24070 */
[----:B------:R-:W-:Y:S01]  /*0540*/  @P0 VIADD R2, R2, 0x1 ;  /* 0x0000000102020836 */ /* 0x000fe20000000000 */
[----:B------:R-:W-:Y:S02]  /*0550*/  ISETP.NE.AND P0, PT, R4, RZ, PT ;  /* 0x000000ff0400720c */ /* 0x000fe40003f05270 */
[----:B------:R-:W-:Y:S01]  /*0560*/  LOP3.LUT R4, RZ, R4, RZ, 0x33, !PT ;  /* 0x00000004ff047212 */ /* 0x000fe200078e33ff */
[----:B------:R-:W-:-:S05]  /*0570*/  @!P3 IMAD.MOV R2, RZ, RZ, -R2 ;  /* 0x000000ffff02b224 */ /* 0x000fca00078e0a02 */
[----:B------:R-:W-:Y:S01]  /*0580*/  SEL R2, R4, R2, !P0 ;  /* 0x0000000204027207 */ /* 0x000fe20004000000 */
[----:B--2---:R-:W-:Y:S02]  /*0590*/  IMAD.MOV R8, RZ, RZ, -R5 ;  /* 0x000000ffff087224 */ /* 0x004fe400078e0a05 */
[----:B------:R-:W-:Y:S02]  /*05a0*/  @!P1 IMAD.IADD R3, R3, 0x1, -R12 ;  /* 0x0000000103039824 */ /* 0x000fe400078e0a0c */
[----:B------:R-:W-:Y:S02]  /*05b0*/  IMAD.SHL.U32 R2, R2, 0x80, RZ ;  /* 0x0000008002027824 */ /* 0x000fe400078e00ff */
[----:B------:R-:W-:Y:S02]  /*05c0*/  @!P2 IMAD.MOV R3, RZ, RZ, -R3 ;  /* 0x000000ffff03a224 */ /* 0x000fe400078e0a03 */
[----:B------:R-:W-:Y:S01]  /*05d0*/  IMAD R7, R8, R31, RZ ;  /* 0x0000001f08077224 */ /* 0x000fe200078e02ff */
[----:B------:R-:W-:-:S02]  /*05e0*/  LOP3.LUT R33, R2, R13, RZ, 0xfc, !PT ;  /* 0x0000000d02217212 */ /* 0x000fc400078efcff */
[----:B------:R-:W-:Y:S01]  /*05f0*/  SEL R3, R4, R3, !P0 ;  /* 0x0000000304037207 */ /* 0x000fe20004000000 */
[----:B------:R-:W-:Y:S01]  /*0600*/  IMAD.MOV.U32 R4, RZ, RZ, RZ ;  /* 0x000000ffff047224 */ /* 0x000fe200078e00ff */
[----:B------:R-:W-:Y:S01]  /*0610*/  LOP3.LUT R30, R2, 0x10, R13, 0xfe, !PT ;  /* 0x00000010021e7812 */ /* 0x000fe200078efe0d */
[----:B------:R-:W-:Y:S01]  /*0620*/  IMAD.HI R8, R33, 0x2aaaaaab, RZ ;  /* 0x2aaaaaab21087827 */ /* 0x000fe200078e02ff */
[----:B------:R-:W-:Y:S02]  /*0630*/  LOP3.LUT R32, R2, 0x20, R13, 0xfe, !PT ;  /* 0x0000002002207812 */ /* 0x000fe400078efe0d */
[----:B------:R-:W-:Y:S01]  /*0640*/  LOP3.LUT R34, R2, 0x30, R13, 0xfe, !PT ;  /* 0x0000003002227812 */ /* 0x000fe200078efe0d */
[----:B------:R-:W-:Y:S01]  /*0650*/  IMAD.HI.U32 R7, R5, R7, R4 ;  /* 0x0000000705077227 */ /* 0x000fe200078e0004 */
[----:B------:R-:W-:Y:S02]  /*0660*/  SHF.R.U32.HI R5, RZ, 0x1f, R8 ;  /* 0x0000001fff057819 */ /* 0x000fe40000011608 */
[----:B------:R-:W-:Y:S01]  /*0670*/  LOP3.LUT R42, R2, 0x70, R13, 0xfe, !PT ;  /* 0x00000070022a7812 */ /* 0x000fe200078efe0d */
[----:B------:R-:W-:Y:S01]  /*0680*/  IMAD.IADD R4, R6, 0x1, R3 ;  /* 0x0000000106047824 */ /* 0x000fe200078e0203 */
[----:B------:R-:W-:Y:S01]  /*0690*/  SGXT.U32 R3, R10, 0x3 ;  /* 0x000000030a03781a */ /* 0x000fe20000000000 */
[----:B------:R-:W-:Y:S01]  /*06a0*/  IMAD.HI R9, R30, 0x2aaaaaab, RZ ;  /* 0x2aaaaaab1e097827 */ /* 0x000fe200078e02ff */
[----:B------:R-:W-:-:S02]  /*06b0*/  LEA.HI R18, R8, R5, RZ, 0x15 ;  /* 0x0000000508127211 */ /* 0x000fc400078fa8ff */
[----:B------:R-:W-:Y:S01]  /*06c0*/  LOP3.LUT R36, R2, 0x40, R13, 0xfe, !PT ;  /* 0x0000004002247812 */ /* 0x000fe200078efe0d */
[----:B------:R-:W-:Y:S01]  /*06d0*/  IMAD.SHL.U32 R4, R4, 0x40, RZ ;  /* 0x0000004004047824 */ /* 0x000fe200078e00ff */
[----:B------:R-:W-:Y:S01]  /*06e0*/  SHF.R.U32.HI R6, RZ, 0x1f, R9 ;  /* 0x0000001fff067819 */ /* 0x000fe20000011609 */
[----:B------:R-:W-:Y:S01]  /*06f0*/  IMAD.HI R28, R42, 0x2aaaaaab, RZ ;  /* 0x2aaaaaab2a1c7827 */ /* 0x000fe200078e02ff */
[----:B------:R-:W-:Y:S02]  /*0700*/  LOP3.LUT R38, R2, 0x50, R13, 0xfe, !PT ;  /* 0x0000005002267812 */ /* 0x000fe400078efe0d */
[----:B------:R-:W-:Y:S01]  /*0710*/  LOP3.LUT R5, R4, R13, RZ, 0xfc, !PT ;  /* 0x0000000d04057212 */ /* 0x000fe200078efcff */
[----:B------:R-:W-:Y:S01]  /*0720*/  IMAD.HI R22, R36, 0x2aaaaaab, RZ ;  /* 0x2aaaaaab24167827 */ /* 0x000fe200078e02ff */
[----:B------:R-:W-:Y:S02]  /*0730*/  LEA.HI R19, R9, R6, RZ, 0x15 ;  /* 0x0000000609137211 */ /* 0x000fe400078fa8ff */
[----:B------:R-:W-:Y:S01]  /*0740*/  LOP3.LUT R3, R4, R3, RZ, 0xfc, !PT ;  /* 0x0000000304037212 */ /* 0x000fe200078efcff */
[----:B------:R-:W-:Y:S01]  /*0750*/  IMAD.HI R24, R38, 0x2aaaaaab, RZ ;  /* 0x2aaaaaab26187827 */ /* 0x000fe200078e02ff */
[----:B------:R-:W-:-:S02]  /*0760*/  LOP3.LUT R6, R4, 0x10, R13, 0xfe, !PT ;  /* 0x0000001004067812 */ /* 0x000fc400078efe0d */
[----:B------:R-:W-:Y:S01]  /*0770*/  LOP3.LUT R8, R4, 0x20, R13, 0xfe, !PT ;  /* 0x0000002004087812 */ /* 0x000fe200078efe0d */
[----:B------:R-:W-:Y:S01]  /*0780*/  IMAD R18, R18, -0x3000, R33 ;  /* 0xffffd00012127824 */ /* 0x000fe200078e0221 */
[----:B------:R-:W-:Y:S02]  /*0790*/  LOP3.LUT R4, R4, 0x30, R13, 0xfe, !PT ;  /* 0x0000003004047812 */ /* 0x000fe400078efe0d */
[----:B------:R-:W-:Y:S02]  /*07a0*/  IABS R12, R5 ;  /* 0x00000005000c7213 */ /* 0x000fe40000000000 */
[----:B------:R-:W-:Y:S02]  /*07b0*/  ISETP.GE.AND P1, PT, R4, RZ, PT ;  /* 0x000000ff0400720c */ /* 0x000fe40003f26270 */
[----:B------:R-:W-:Y:S01]  /*07c0*/  IABS R10, R4 ;  /* 0x00000004000a7213 */ /* 0x000fe20000000000 */
[----:B------:R-:W-:Y:S01]  /*07d0*/  IMAD.HI.U32 R4, R7, R12, RZ ;  /* 0x0000000c07047227 */ /* 0x000fe200078e00ff */
[----:B------:R-:W-:-:S02]  /*07e0*/  IABS R14, R6 ;  /* 0x00000006000e7213 */ /* 0x000fc40000000000 */
[----:B------:R-:W-:Y:S01]  /*07f0*/  ISETP.GE.AND P0, PT, R5, RZ, PT ;  /* 0x000000ff0500720c */ /* 0x000fe20003f06270 */
[----:B------:R-:W-:Y:S01]  /*0800*/  IMAD.MOV R4, RZ, RZ, -R4 ;  /* 0x000000ffff047224 */ /* 0x000fe200078e0a04 */
[----:B------:R-:W-:Y:S01]  /*0810*/  IABS R16, R8 ;  /* 0x0000000800107213 */ /* 0x000fe20000000000 */
[----:B------:R-:W-:Y:S01]  /*0820*/  IMAD.HI.U32 R5, R7, R14, RZ ;  /* 0x0000000e07057227 */ /* 0x000fe200078e00ff */
[----:B------:R-:W-:Y:S02]  /*0830*/  ISETP.GE.AND P3, PT, R6, RZ, PT ;  /* 0x000000ff0600720c */ /* 0x000fe40003f66270 */
[----:B------:R-:W-:Y:S01]  /*0840*/  ISETP.GE.AND P2, PT, R8, RZ, PT ;  /* 0x000000ff0800720c */ /* 0x000fe20003f46270 */
[----:B------:R-:W-:Y:S01]  /*0850*/  IMAD R12, R31, R4, R12 ;  /* 0x000000041f0c7224 */ /* 0x000fe200078e020c */
[----:B------:R-:W-:Y:S01]  /*0860*/  LOP3.LUT R4, R13, 0x10, RZ, 0xfc, !PT ;  /* 0x000000100d047812 */ /* 0x000fe200078efcff */
[----:B------:R-:W-:Y:S01]  /*0870*/  IMAD.MOV R5, RZ, RZ, -R5 ;  /* 0x000000ffff057224 */ /* 0x000fe200078e0a05 */
[----:B------:R-:W-:Y:S01]  /*0880*/  LOP3.LUT R40, R2, 0x60, R13, 0xfe, !PT ;  /* 0x0000006002287812 */ /* 0x000fe200078efe0d */
[----:B------:R-:W-:Y:S01]  /*0890*/  IMAD.HI.U32 R6, R7, R16, RZ ;  /* 0x0000001007067227 */ /* 0x000fe200078e00ff */
[----:B------:R-:W-:-:S02]  /*08a0*/  ISETP.GT.U32.AND P4, PT, R31, R12, PT ;  /* 0x0000000c1f00720c */ /* 0x000fc40003f84070 */
[----:B------:R-:W-:Y:S01]  /*08b0*/  SHF.R.U32.HI R29, RZ, 0x1f, R28 ;  /* 0x0000001fff1d7819 */ /* 0x000fe2000001161c */
[----:B------:R-:W-:Y:S01]  /*08c0*/  IMAD R14, R31, R5, R14 ;  /* 0x000000051f0e7224 */ /* 0x000fe200078e020e */
[----:B------:R-:W-:Y:S01]  /*08d0*/  LOP3.LUT R5, R13, 0x20, RZ, 0xfc, !PT ;  /* 0x000000200d057812 */ /* 0x000fe200078efcff */
[----:B------:R-:W-:Y:S01]  /*08e0*/  IMAD.HI.U32 R7, R7, R10, RZ ;  /* 0x0000000a07077227 */ /* 0x000fe200078e00ff */
[----:B------:R-:W-:Y:S02]  /*08f0*/  SHF.R.U32.HI R25, RZ, 0x1f, R24 ;  /* 0x0000001fff197819 */ /* 0x000fe40000011618 */
[C---:B------:R-:W-:Y:S01]  /*0900*/  ISETP.GT.U32.AND P6, PT, R31.reuse, R14, PT ;  /* 0x0000000e1f00720c */ /* 0x040fe20003fc4070 */
[----:B------:R-:W-:Y:S01]  /*0910*/  IMAD.HI R8, R32, 0x2aaaaaab, RZ ;  /* 0x2aaaaaab20087827 */ /* 0x000fe200078e02ff */
[----:B------:R-:W-:Y:S02]  /*0920*/  LEA.HI R29, R28, R29, RZ, 0x15 ;  /* 0x0000001d1c1d7211 */ /* 0x000fe400078fa8ff */
[----:B------:R-:W-:Y:S01]  /*0930*/  LEA.HI R25, R24, R25, RZ, 0x15 ;  /* 0x0000001918197211 */ /* 0x000fe200078fa8ff */
[----:B------:R-:W-:Y:S01]  /*0940*/  IMAD.MOV R6, RZ, RZ, -R6 ;  /* 0x000000ffff067224 */ /* 0x000fe200078e0a06 */
[----:B------:R-:W-:Y:S01]  /*0950*/  SHF.R.U32.HI R9, RZ, 0x1f, R8 ;  /* 0x0000001fff097819 */ /* 0x000fe20000011608 */
[----:B------:R-:W-:Y:S01]  /*0960*/  IMAD.MOV R7, RZ, RZ, -R7 ;  /* 0x000000ffff077224 */ /* 0x000fe200078e0a07 */
[----:B------:R-:W-:Y:S01]  /*0970*/  SHF.R.U32.HI R23, RZ, 0x1f, R22 ;  /* 0x0000001fff177819 */ /* 0x000fe20000011616 */
[C---:B------:R-:W-:Y:S01]  /*0980*/  IMAD R16, R31.reuse, R6, R16 ;  /* 0x000000061f107224 */ /* 0x040fe200078e0210 */
[----:B------:R-:W-:Y:S01]  /*0990*/  LEA.HI R21, R8, R9, RZ, 0x15 ;  /* 0x0000000908157211 */ /* 0x000fe200078fa8ff */
[----:B------:R-:W-:Y:S01]  /*09a0*/  IMAD R17, R31, R7, R10 ;  /* 0x000000071f117224 */ /* 0x000fe200078e020a */
[C---:B------:R-:W-:Y:S01]  /*09b0*/  LOP3.LUT R6, R13.reuse, 0x30, RZ, 0xfc, !PT ;  /* 0x000000300d067812 */ /* 0x040fe200078efcff */
[--C-:B------:R-:W-:Y:S01]  /*09c0*/  @!P4 IMAD.IADD R12, R12, 0x1, -R31.reuse ;  /* 0x000000010c0cc824 */ /* 0x100fe200078e0a1f */
[C---:B------:R-:W-:Y:S01]  /*09d0*/  LOP3.LUT R7, R13.reuse, 0x40, RZ, 0xfc, !PT ;  /* 0x000000400d077812 */ /* 0x040fe200078efcff */
[----:B------:R-:W-:Y:S01]  /*09e0*/  @!P6 IMAD.IADD R14, R14, 0x1, -R31 ;  /* 0x000000010e0ee824 */ /* 0x000fe200078e0a1f */
[C---:B------:R-:W-:Y:S01]  /*09f0*/  LOP3.LUT R8, R13.reuse, 0x50, RZ, 0xfc, !PT ;  /* 0x000000500d087812 */ /* 0x040fe200078efcff */
[--C-:B------:R-:W-:Y:S01]  /*0a00*/  IMAD R4, R4, 0x40, R11.reuse ;  /* 0x0000004004047824 */ /* 0x100fe200078e020b */
[----:B------:R-:W-:Y:S01]  /*0a10*/  LOP3.LUT R9, R13, 0x60, RZ, 0xfc, !PT ;  /* 0x000000600d097812 */ /* 0x000fe200078efcff */
[--C-:B------:R-:W-:Y:S01]  /*0a20*/  IMAD R5, R5, 0x40, R11.reuse ;  /* 0x0000004005057824 */ /* 0x100fe200078e020b */
[----:B------:R-:W-:Y:S01]  /*0a30*/  LOP3.LUT R10, R13, 0x70, RZ, 0xfc, !PT ;  /* 0x000000700d0a7812 */ /* 0x000fe200078efcff */
[--C-:B------:R-:W-:Y:S01]  /*0a40*/  IMAD R6, R6, 0x40, R11.reuse ;  /* 0x0000004006067824 */ /* 0x100fe200078e020b */
[----:B------:R-:W-:Y:S01]  /*0a50*/  ISETP.GT.U32.AND P4, PT, R31, R16, PT ;  /* 0x000000101f00720c */ /* 0x000fe20003f84070 */
[--C-:B------:R-:W-:Y:S01]  /*0a60*/  IMAD R7, R7, 0x40, R11.reuse ;  /* 0x0000004007077824 */ /* 0x100fe200078e020b */
[C---:B------:R-:W-:Y:S01]  /*0a70*/  ISETP.GT.U32.AND P5, PT, R31.reuse, R17, PT ;  /* 0x000000111f00720c */ /* 0x040fe20003fa4070 */
[--C-:B------:R-:W-:Y:S01]  /*0a80*/  IMAD R8, R8, 0x40, R11.reuse ;  /* 0x0000004008087824 */ /* 0x100fe200078e020b */
[----:B------:R-:W-:Y:S01]  /*0a90*/  ISETP.GT.U32.AND P6, PT, R31, R12, PT ;  /* 0x0000000c1f00720c */ /* 0x000fe20003fc4070 */
[--C-:B------:R-:W-:Y:S01]  /*0aa0*/  IMAD R9, R9, 0x40, R11.reuse ;  /* 0x0000004009097824 */ /* 0x100fe200078e020b */
[----:B------:R-:W-:Y:S01]  /*0ab0*/  LEA.HI R23, R22, R23, RZ, 0x15 ;  /* 0x0000001716177211 */ /* 0x000fe200078fa8ff */
[--C-:B------:R-:W-:Y:S01]  /*0ac0*/  IMAD R10, R10, 0x40, R11.reuse ;  /* 0x000000400a0a7824 */ /* 0x100fe200078e020b */
[----:B------:R-:W-:Y:S01]  /*0ad0*/  LEA R49, R4, UR14, 0x1 ;  /* 0x0000000e04317c11 */ /* 0x000fe2000f8e08ff */
[----:B------:R-:W-:Y:S01]  /*0ae0*/  IMAD R11, R13, 0x40, R11 ;  /* 0x000000400d0b7824 */ /* 0x000fe200078e020b */
[----:B------:R-:W-:Y:S01]  /*0af0*/  LEA R51, R5, UR14, 0x1 ;  /* 0x0000000e05337c11 */ /* 0x000fe2000f8e08ff */
[----:B------:R-:W-:Y:S01]  /*0b00*/  IMAD.HI R13, R34, 0x2aaaaaab, RZ ;  /* 0x2aaaaaab220d7827 */ /* 0x000fe200078e02ff */
[----:B------:R-:W-:-:S02]  /*0b10*/  LEA R53, R6, UR14, 0x1 ;  /* 0x0000000e06357c11 */ /* 0x000fc4000f8e08ff */
[----:B------:R-:W-:Y:S01]  /*0b20*/  LEA R47, R11, UR14, 0x1 ;  /* 0x0000000e0b2f7c11 */ /* 0x000fe2000f8e08ff */
[----:B------:R-:W-:Y:S01]  /*0b30*/  @!P4 IMAD.IADD R16, R16, 0x1, -R31 ;  /* 0x000000011010c824 */ /* 0x000fe200078e0a1f */
[----:B------:R-:W-:Y:S01]  /*0b40*/  SHF.R.U32.HI R20, RZ, 0x1f, R13 ;  /* 0x0000001fff147819 */ /* 0x000fe2000001160d */
[--C-:B------:R-:W-:Y:S01]  /*0b50*/  @!P5 IMAD.IADD R17, R17, 0x1, -R31.reuse ;  /* 0x000000011111d824 */ /* 0x100fe200078e0a1f */
[----:B------:R-:W-:Y:S01]  /*0b60*/  ISETP.GT.U32.AND P4, PT, R31, R14, PT ;  /* 0x0000000e1f00720c */ /* 0x000fe20003f84070 */
[--C-:B------:R-:W-:Y:S01]  /*0b70*/  @!P6 IMAD.IADD R12, R12, 0x1, -R31.reuse ;  /* 0x000000010c0ce824 */ /* 0x100fe200078e0a1f */
[----:B------:R-:W-:Y:S01]  /*0b80*/  LEA.HI R13, R13, R20, RZ, 0x15 ;  /* 0x000000140d0d7211 */ /* 0x000fe200078fa8ff */
[----:B------:R-:W-:Y:S01]  /*0b90*/  IMAD.HI R26, R40, 0x2aaaaaab, RZ ;  /* 0x2aaaaaab281a7827 */ /* 0x000fe200078e02ff */
[C---:B------:R-:W-:Y:S02]  /*0ba0*/  ISETP.GT.U32.AND P5, PT, R31.reuse, R16, PT ;  /* 0x000000101f00720c */ /* 0x040fe40003fa4070 */
[----:B------:R-:W-:Y:S01]  /*0bb0*/  ISETP.GT.U32.AND P6, PT, R31, R17, PT ;  /* 0x000000111f00720c */ /* 0x000fe20003fc4070 */
[----:B------:R-:W-:Y:S01]  /*0bc0*/  IMAD R24, R13, -0x3000, R34 ;  /* 0xffffd0000d187824 */ /* 0x000fe200078e0222 */
[----:B------:R-:W-:Y:S01]  /*0bd0*/  SHF.R.U32.HI R27, RZ, 0x1f, R26 ;  /* 0x0000001fff1b7819 */ /* 0x000fe2000001161a */
[----:B------:R-:W-:Y:S01]  /*0be0*/  IMAD R34, R29, -0x3000, R42 ;  /* 0xffffd0001d227824 */ /* 0x000fe200078e022a */
[----:B------:R-:W-:Y:S01]  /*0bf0*/  LOP3.LUT R13, RZ, R0, RZ, 0x33, !PT ;  /* 0x00000000ff0d7212 */ /* 0x000fe200078e33ff */
[----:B------:R-:W2:Y:S01]  /*0c00*/  LDC.64 R28, c[0x0][0x210] ;  /* 0x00008400ff1c7b82 */ /* 0x000ea20000000a00 */
[----:B------:R-:W-:Y:S01]  /*0c10*/  @!P0 IMAD.MOV R12, RZ, RZ, -R12 ;  /* 0x000000ffff0c8224 */ /* 0x000fe200078e0a0c */
[----:B------:R-:W-:Y:S01]  /*0c20*/  LEA.HI R27, R26, R27, RZ, 0x15 ;  /* 0x0000001b1a1b7211 */ /* 0x000fe200078fa8ff */
[--C-:B------:R-:W-:Y:S01]  /*0c30*/  @!P4 IMAD.IADD R14, R14, 0x1, -R31.reuse ;  /* 0x000000010e0ec824 */ /* 0x100fe200078e0a1f */
[----:B------:R-:W-:Y:S01]  /*0c40*/  ISETP.NE.AND P4, PT, R0, RZ, PT ;  /* 0x000000ff0000720c */ /* 0x000fe20003f85270 */
[----:B------:R-:W-:Y:S01]  /*0c50*/  IMAD R26, R23, -0x3000, R36 ;  /* 0xffffd000171a7824 */ /* 0x000fe200078e0224 */
[----:B------:R-:W-:Y:S01]  /*0c60*/  LEA R55, R7, UR14, 0x1 ;  /* 0x0000000e07377c11 */ /* 0x000fe2000f8e08ff */
[--C-:B------:R-:W-:Y:S01]  /*0c70*/  @!P5 IMAD.IADD R16, R16, 0x1, -R31.reuse ;  /* 0x000000011010d824 */ /* 0x100fe200078e0a1f */
[----:B------:R-:W-:Y:S01]  /*0c80*/  SEL R36, R13, R12, !P4 ;  /* 0x0000000c0d247207 */ /* 0x000fe20006000000 */
[----:B------:R-:W-:Y:S01]  /*0c90*/  @!P6 IMAD.IADD R17, R17, 0x1, -R31 ;  /* 0x000000011111e824 */ /* 0x000fe200078e0a1f */
[----:B------:R-:W-:Y:S01]  /*0ca0*/  LEA R57, R8, UR14, 0x1 ;  /* 0x0000000e08397c11 */ /* 0x000fe2000f8e08ff */
[----:B------:R-:W-:Y:S01]  /*0cb0*/  @!P3 IMAD.MOV R14, RZ, RZ, -R14 ;  /* 0x000000ffff0eb224 */ /* 0x000fe200078e0a0e */
[----:B------:R-:W-:Y:S01]  /*0cc0*/  LEA R59, R9, UR14, 0x1 ;  /* 0x0000000e093b7c11 */ /* 0x000fe2000f8e08ff */
[----:B------:R-:W-:Y:S01]  /*0cd0*/  @!P2 IMAD.MOV R16, RZ, RZ, -R16 ;  /* 0x000000ffff10a224 */ /* 0x000fe200078e0a10 */
[----:B------:R-:W-:Y:S01]  /*0ce0*/  LEA R61, R10, UR14, 0x1 ;  /* 0x0000000e0a3d7c11 */ /* 0x000fe2000f8e08ff */
[----:B------:R-:W-:Y:S01]  /*0cf0*/  @!P1 IMAD.MOV R17, RZ, RZ, -R17 ;  /* 0x000000ffff119224 */ /* 0x000fe200078e0a11 */
[----:B------:R-:W-:Y:S01]  /*0d00*/  SEL R14, R13, R14, !P4 ;  /* 0x0000000e0d0e7207 */ /* 0x000fe20006000000 */
[----:B------:R-:W-:Y:S01]  /*0d10*/  IMAD R20, R19, -0x3000, R30 ;  /* 0xffffd00013147824 */ /* 0x000fe200078e021e */
[----:B------:R-:W-:Y:S01]  /*0d20*/  SEL R16, R13, R16, !P4 ;  /* 0x000000100d107207 */ /* 0x000fe20006000000 */
[----:B------:R-:W-:Y:S01]  /*0d30*/  IMAD R22, R21, -0x3000, R32 ;  /* 0xffffd00015167824 */ /* 0x000fe200078e0220 */
[----:B------:R-:W-:Y:S01]  /*0d40*/  SEL R12, R13, R17, !P4 ;  /* 0x000000110d0c7207 */ /* 0x000fe20006000000 */
[----:B------:R-:W-:-:S02]  /*0d50*/  IMAD R30, R25, -0x3000, R38 ;  /* 0xffffd000191e7824 */ /* 0x000fc400078e0226 */
[----:B------:R-:W-:Y:S02]  /*0d60*/  IMAD R32, R27, -0x3000, R40 ;  /* 0xffffd0001b207824 */ /* 0x000fe400078e0228 */
[--C-:B------:R-:W-:Y:S02]  /*0d70*/  IMAD R23, R36, 0xc00, R15.reuse ;  /* 0x00000c0024177824 */ /* 0x100fe400078e020f */
[--C-:B------:R-:W-:Y:S02]  /*0d80*/  IMAD R25, R14, 0xc00, R15.reuse ;  /* 0x00000c000e197824 */ /* 0x100fe400078e020f */
[--C-:B------:R-:W-:Y:S02]  /*0d90*/  IMAD R31, R18, 0xc00, R15.reuse ;  /* 0x00000c00121f7824 */ /* 0x100fe400078e020f */
[--C-:B------:R-:W-:Y:S02]  /*0da0*/  IMAD R33, R20, 0xc00, R15.reuse ;  /* 0x00000c0014217824 */ /* 0x100fe400078e020f */
[----:B------:R-:W-:-:S02]  /*0db0*/  IMAD R35, R22, 0xc00, R15 ;  /* 0x00000c0016237824 */ /* 0x000fc400078e020f */
[--C-:B------:R-:W-:Y:S02]  /*0dc0*/  IMAD R37, R24, 0xc00, R15.reuse ;  /* 0x00000c0018257824 */ /* 0x100fe400078e020f */
[--C-:B------:R-:W-:Y:S02]  /*0dd0*/  IMAD R39, R26, 0xc00, R15.reuse ;  /* 0x00000c001a277824 */ /* 0x100fe400078e020f */
[--C-:B------:R-:W-:Y:S02]  /*0de0*/  IMAD R41, R30, 0xc00, R15.reuse ;  /* 0x00000c001e297824 */ /* 0x100fe400078e020f */
[--C-:B------:R-:W-:Y:S02]  /*0df0*/  IMAD R43, R32, 0xc00, R15.reuse ;  /* 0x00000c00202b7824 */ /* 0x100fe400078e020f */
[--C-:B------:R-:W-:Y:S02]  /*0e00*/  IMAD R13, R34, 0xc00, R15.reuse ;  /* 0x00000c00220d7824 */ /* 0x100fe400078e020f */
[----:B------:R-:W-:-:S02]  /*0e10*/  IMAD R27, R16, 0xc00, R15 ;  /* 0x00000c00101b7824 */ /* 0x000fc400078e020f */
[----:B------:R-:W-:Y:S02]  /*0e20*/  IMAD R15, R12, 0xc00, R15 ;  /* 0x00000c000c0f7824 */ /* 0x000fe400078e020f */
[----:B--2---:R-:W-:-:S04]  /*0e30*/  IMAD.WIDE R22, R23, 0x2, R28 ;  /* 0x0000000217167825 */ /* 0x004fc800078e021c */
[--C-:B------:R-:W-:Y:S01]  /*0e40*/  IMAD.WIDE R24, R25, 0x2, R28.reuse ;  /* 0x0000000219187825 */ /* 0x100fe200078e021c */
[----:B------:R-:W-:Y:S01]  /*0e50*/  @!PT LDS RZ, [RZ] ;  /* 0x00000000fffff984 */ /* 0x000fe20000000800 */
[----:B------:R-:W-:Y:S01]  /*0e60*/  @!PT LDS RZ, [RZ] ;  /* 0x00000000fffff984 */ /* 0x000fe20000000800 */
[----:B------:R-:W-:Y:S01]  /*0e70*/  @!PT LDS RZ, [RZ] ;  /* 0x00000000fffff984 */ /* 0x000fe20000000800 */
[----:B------:R-:W-:Y:S01]  /*0e80*/  LDGSTS.E.BYPASS.128 [R47], desc[UR18][R22.64] ;  /* 0x00000000162f7fae */ /* 0x000fe2000b901c52 */
[----:B------:R-:W-:Y:S02]  /*0e90*/  IADD3 R114, P0, R22, 0x100, RZ ;  /* 0x0000010016727810 */ /* 0x000fe40007f1e0ff */
[--C-:B------:R-:W-:Y:S01]  /*0ea0*/  IMAD.WIDE R26, R27, 0x2, R28.reuse ;  /* 0x000000021b1a7825 */ /* 0x100fe200078e021c */
[----:B------:R-:W-:Y:S01]  /*0eb0*/  LDGSTS.E.BYPASS.128 [R49], desc[UR18][R24.64] ;  /* 0x0000000018317fae */ /* 0x000fe2000b901c52 */
[----:B------:R-:W-:Y:S02]  /*0ec0*/  IADD3 R12, P1, R24, 0x100, RZ ;  /* 0x00000100180c7810 */ /* 0x000fe40007f3e0ff */
[----:B------:R-:W-:Y:S01]  /*0ed0*/  IMAD.WIDE R28, R15, 0x2, R28 ;  /* 0x000000020f1c7825 */ /* 0x000fe200078e021c */
[----:B------:R-:W-:Y:S03]  /*0ee0*/  LDGSTS.E.BYPASS.128 [R51], desc[UR18][R26.64] ;  /* 0x000000001a337fae */ /* 0x000fe6000b901c52 */
[--C-:B-1---5:R-:W-:Y:S01]  /*0ef0*/  IMAD.WIDE R30, R31, 0x2, R44.reuse ;  /* 0x000000021f1e7825 */ /* 0x122fe200078e022c */
[----:B------:R-:W-:Y:S03]  /*0f00*/  LDGSTS.E.BYPASS.128 [R53], desc[UR18][R28.64] ;  /* 0x000000001c357fae */ /* 0x000fe6000b901c52 */
[--C-:B------:R-:W-:Y:S01]  /*0f10*/  IMAD.WIDE R32, R33, 0x2, R44.reuse ;  /* 0x0000000221207825 */ /* 0x100fe200078e022c */
[----:B------:R-:W0:Y:S03]  /*0f20*/  LDGDEPBAR ;  /* 0x00000000000079af */ /* 0x000e260000000000 */
[--C-:B------:R-:W-:Y:S01]  /*0f30*/  IMAD.WIDE R34, R35, 0x2, R44.reuse ;  /* 0x0000000223227825 */ /* 0x100fe200078e022c */
[----:B------:R-:W-:Y:S03]  /*0f40*/  LDGSTS.E.BYPASS.128 [R47+0x6000], desc[UR18][R30.64] ;  /* 0x060000001e2f7fae */ /* 0x000fe6000b901c52 */
[--C-:B------:R-:W-:Y:S01]  /*0f50*/  IMAD.WIDE R36, R37, 0x2, R44.reuse ;  /* 0x0000000225247825 */ /* 0x100fe200078e022c */
[----:B------:R-:W-:Y:S03]  /*0f60*/  LDGSTS.E.BYPASS.128 [R49+0x6000], desc[UR18][R32.64] ;  /* 0x0600000020317fae */ /* 0x000fe6000b901c52 */
[--C-:B------:R-:W-:Y:S01]  /*0f70*/  IMAD.WIDE R38, R39, 0x2, R44.reuse ;  /* 0x0000000227267825 */ /* 0x100fe200078e022c */
[----:B------:R-:W-:Y:S03]  /*0f80*/  LDGSTS.E.BYPASS.128 [R51+0x6000], desc[UR18][R34.64] ;  /* 0x0600000022337fae */ /* 0x000fe6000b901c52 */
[--C-:B------:R-:W-:Y:S01]  /*0f90*/  IMAD.WIDE R40, R41, 0x2, R44.reuse ;  /* 0x0000000229287825 */ /* 0x100fe200078e022c */
[----:B------:R-:W-:Y:S03]  /*0fa0*/  LDGSTS.E.BYPASS.128 [R53+0x6000], desc[UR18][R36.64] ;  /* 0x0600000024357fae */ /* 0x000fe6000b901c52 */
[----:B------:R-:W-:Y:S01]  /*0fb0*/  IMAD.WIDE R42, R43, 0x2, R44 ;  /* 0x000000022b2a7825 */ /* 0x000fe200078e022c */
[----:B------:R-:W-:Y:S01]  /*0fc0*/  LDGSTS.E.BYPASS.128 [R55+0x6000], desc[UR18][R38.64] ;  /* 0x0600000026377fae */ /* 0x000fe2000b901c52 */
[----:B------:R-:W-:-:S02]  /*0fd0*/  IADD3 R104, P2, R40, 0x100, RZ ;  /* 0x0000010028687810 */ /* 0x000fc40007f5e0ff */
[----:B------:R-:W-:Y:S01]  /*0fe0*/  IMAD.WIDE R44, R13, 0x2, R44 ;  /* 0x000000020d2c7825 */ /* 0x000fe200078e022c */
[----:B------:R-:W-:Y:S03]  /*0ff0*/  LDGSTS.E.BYPASS.128 [R57+0x6000], desc[UR18][R40.64] ;  /* 0x0600000028397fae */ /* 0x000fe6000b901c52 */
[----:B------:R-:W-:Y:S01]  /*1000*/  IMAD.X R13, RZ, RZ, R23, P0 ;  /* 0x000000ffff0d7224 */ /* 0x000fe200000e0617 */
[----:B------:R-:W-:Y:S01]  /*1010*/  LDGSTS.E.BYPASS.128 [R59+0x6000], desc[UR18][R42.64] ;  /* 0x060000002a3b7fae */ /* 0x000fe2000b901c52 */
[----:B------:R-:W-:Y:S01]  /*1020*/  IADD3 R14, P0, R26, 0x100, RZ ;  /* 0x000001001a0e7810 */ /* 0x000fe20007f1e0ff */
[----:B------:R-:W-:Y:S01]  /*1030*/  IMAD.X R15, RZ, RZ, R25, P1 ;  /* 0x000000ffff0f7224 */ /* 0x000fe200008e0619 */
[----:B------:R-:W-:Y:S01]  /*1040*/  IADD3 R16, P1, R28, 0x100, RZ ;  /* 0x000001001c107810 */ /* 0x000fe20007f3e0ff */
[----:B------:R-:W-:Y:S01]  /*1050*/  LDGSTS.E.BYPASS.128 [R61+0x6000], desc[UR18][R44.64] ;  /* 0x060000002c3d7fae */ /* 0x000fe2000b901c52 */
[----:B------:R-:W-:-:S02]  /*1060*/  IMAD.X R108, RZ, RZ, R41, P2 ;  /* 0x000000ffff6c7224 */ /* 0x000fc400010e0629 */
[----:B------:R-:W-:Y:S01]  /*1070*/  IMAD.X R17, RZ, RZ, R27, P0 ;  /* 0x000000ffff117224 */ /* 0x000fe200000e061b */
[----:B------:R-:W0:Y:S01]  /*1080*/  LDGDEPBAR ;  /* 0x00000000000079af */ /* 0x000e220000000000 */
[----:B------:R-:W-:Y:S01]  /*1090*/  BAR.SYNC.DEFER_BLOCKING 0x0 ;  /* 0x0000000000007b1d */ /* 0x000fe20000010000 */
[----:B------:R-:W-:Y:S01]  /*10a0*/  IADD3 R18, P0, R30, 0x100, RZ ;  /* 0x000001001e127810 */ /* 0x000fe20007f1e0ff */
[----:B------:R-:W-:Y:S01]  /*10b0*/  IMAD.X R19, RZ, RZ, R29, P1 ;  /* 0x000000ffff137224 */ /* 0x000fe200008e061d */
[----:B------:R-:W-:-:S03]  /*10c0*/  IADD3 R20, P1, R32, 0x100, RZ ;  /* 0x0000010020147810 */ /* 0x000fc60007f3e0ff */
[----:B------:R-:W-:Y:S01]  /*10d0*/  IMAD.X R21, RZ, RZ, R31, P0 ;  /* 0x000000ffff157224 */ /* 0x000fe200000e061f */
[----:B------:R-:W-:Y:S01]  /*10e0*/  @!PT LDS RZ, [RZ] ;  /* 0x00000000fffff984 */ /* 0x000fe20000000800 */
[----:B------:R-:W-:Y:S01]  /*10f0*/  @!PT LDS RZ, [RZ] ;  /* 0x00000000fffff984 */ /* 0x000fe20000000800 */
[----:B------:R-:W-:Y:S01]  /*1100*/  @!PT LDS RZ, [RZ] ;  /* 0x00000000fffff984 */ /* 0x000fe20000000800 */
[----:B------:R1:W-:Y:S04]  /*1110*/  LDGSTS.E.BYPASS.128 [R47+0x2000], desc[UR18][R22.64+0x80] ;  /* 0x02000080162f7fae */ /* 0x0003e8000b901c52 */
[----:B------:R2:W-:Y:S04]  /*1120*/  LDGSTS.E.BYPASS.128 [R49+0x2000], desc[UR18][R24.64+0x80] ;  /* 0x0200008018317fae */ /* 0x0005e8000b901c52 */
[----:B------:R3:W-:Y:S04]  /*1130*/  LDGSTS.E.BYPASS.128 [R51+0x2000], desc[UR18][R26.64+0x80] ;  /* 0x020000801a337fae */ /* 0x0007e8000b901c52 */
[----:B------:R4:W-:Y:S01]  /*1140*/  LDGSTS.E.BYPASS.128 [R53+0x2000], desc[UR18][R28.64+0x80] ;  /* 0x020000801c357fae */ /* 0x0009e2000b901c52 */
[----:B-1----:R-:W-:Y:S01]  /*1150*/  IADD3 R22, P0, R34, 0x100, RZ ;  /* 0x0000010022167810 */ /* 0x002fe20007f1e0ff */
[----:B------:R-:W-:Y:S01]  /*1160*/  IMAD.X R23, RZ, RZ, R33, P1 ;  /* 0x000000ffff177224 */ /* 0x000fe200008e0621 */
[----:B------:R-:W-:Y:S01]  /*1170*/  IADD3 R88, P1, R36, 0x100, RZ ;  /* 0x0000010024587810 */ /* 0x000fe20007f3e0ff */
[----:B------:R-:W0:Y:S01]  /*1180*/  LDGDEPBAR ;  /* 0x00000000000079af */ /* 0x000e220000000000 */
[----:B--2---:R-:W-:Y:S01]  /*1190*/  CS2R R24, SRZ ;  /* 0x0000000000187805 */ /* 0x004fe2000001ff00 */
[----:B------:R-:W-:Y:S01]  /*11a0*/  IMAD.X R89, RZ, RZ, R35, P0 ;  /* 0x000000ffff597224 */ /* 0x000fe200000e0623 */
[----:B------:R-:W-:Y:S01]  /*11b0*/  IADD3 R90, P0, R38, 0x100, RZ ;  /* 0x00000100265a7810 */ /* 0x000fe20007f1e0ff */
[----:B------:R1:W-:Y:S01]  /*11c0*/  LDGSTS.E.BYPASS.128 [R47+0xa000], desc[UR18][R30.64+0x80] ;  /* 0x0a0000801e2f7fae */ /* 0x0003e2000b901c52 */
[----:B------:R-:W-:Y:S01]  /*11d0*/  IMAD.X R91, RZ, RZ, R37, P1 ;  /* 0x000000ffff5b7224 */ /* 0x000fe200008e0625 */
[----:B------:R-:W-:-:S02]  /*11e0*/  IADD3 R106, P1, R42, 0x100, RZ ;  /* 0x000001002a6a7810 */ /* 0x000fc40007f3e0ff */
[----:B---3--:R-:W-:Y:S01]  /*11f0*/  CS2R R26, SRZ ;  /* 0x00000000001a7805 */ /* 0x008fe2000001ff00 */
[----:B------:R2:W-:Y:S01]  /*1200*/  LDGSTS.E.BYPASS.128 [R49+0xa000], desc[UR18][R32.64+0x80] ;  /* 0x0a00008020317fae */ /* 0x0005e2000b901c52 */
[----:B------:R-:W-:Y:S01]  /*1210*/  IMAD.X R105, RZ, RZ, R39, P0 ;  /* 0x000000ffff697224 */ /* 0x000fe200000e0627 */
[----:B------:R-:W-:Y:S01]  /*1220*/  IADD3 R107, P0, R44, 0x100, RZ ;  /* 0x000001002c6b7810 */ /* 0x000fe20007f1e0ff */
[----:B------:R-:W-:Y:S01]  /*1230*/  IMAD.X R109, RZ, RZ, R43, P1 ;  /* 0x000000ffff6d7224 */ /* 0x000fe200008e062b */
[----:B------:R3:W-:Y:S01]  /*1240*/  LDGSTS.E.BYPASS.128 [R51+0xa000], desc[UR18][R34.64+0x80] ;  /* 0x0a00008022337fae */ /* 0x0007e2000b901c52 */
[----:B----4-:R-:W-:Y:S02]  /*1250*/  CS2R R28, SRZ ;  /* 0x00000000001c7805 */ /* 0x010fe4000001ff00 */
[----:B------:R-:W-:Y:S01]  /*1260*/  IMAD.X R110, RZ, RZ, R45, P0 ;  /* 0x000000ffff6e7224 */ /* 0x000fe200000e062d */
[----:B------:R4:W-:Y:S01]  /*1270*/  LDGSTS.E.BYPASS.128 [R53+0xa000], desc[UR18][R36.64+0x80] ;  /* 0x0a00008024357fae */ /* 0x0009e2000b901c52 */
[----:B-1----:R-:W-:-:S02]  /*1280*/  CS2R R30, SRZ ;  /* 0x00000000001e7805 */ /* 0x002fc4000001ff00 */
[----:B------:R-:W-:Y:S01]  /*1290*/  CS2R R46, SRZ ;  /* 0x00000000002e7805 */ /* 0x000fe2000001ff00 */
[----:B------:R1:W-:Y:S01]  /*12a0*/  LDGSTS.E.BYPASS.128 [R55+0xa000], desc[UR18][R38.64+0x80] ;  /* 0x0a00008026377fae */ /* 0x0003e2000b901c52 */
[----:B--2---:R-:W-:Y:S02]  /*12b0*/  CS2R R32, SRZ ;  /* 0x0000000000207805 */ /* 0x004fe4000001ff00 */
[----:B------:R-:W-:Y:S01]  /*12c0*/  CS2R R48, SRZ ;  /* 0x0000000000307805 */ /* 0x000fe2000001ff00 */
[----:B------:R2:W-:Y:S01]  /*12d0*/  LDGSTS.E.BYPASS.128 [R57+0xa000], desc[UR18][R40.64+0x80] ;  /* 0x0a00008028397fae */ /* 0x0005e2000b901c52 */
[----:B---3--:R-:W-:Y:S02]  /*12e0*/  CS2R R34, SRZ ;  /* 0x0000000000227805 */ /* 0x008fe4000001ff00 */
[----:B------:R-:W-:Y:S01]  /*12f0*/  CS2R R50, SRZ ;  /* 0x0000000000327805 */ /* 0x000fe2000001ff00 */
[----:B------:R3:W-:Y:S01]  /*1300*/  LDGSTS.E.BYPASS.128 [R59+0xa000], desc[UR18][R42.64+0x80] ;  /* 0x0a0000802a3b7fae */ /* 0x0007e2000b901c52 */
[----:B----4-:R-:W-:-:S02]  /*1310*/  CS2R R36, SRZ ;  /* 0x0000000000247805 */ /* 0x010fc4000001ff00 */
[----:B------:R-:W-:Y:S01]  /*1320*/  CS2R R52, SRZ ;  /* 0x0000000000347805 */ /* 0x000fe2000001ff00 */
[----:B------:R4:W-:Y:S01]  /*1330*/  LDGSTS.E.BYPASS.128 [R61+0xa000], desc[UR18][R44.64+0x80] ;  /* 0x0a0000802c3d7fae */ /* 0x0009e2000b901c52 */
[----:B-1----:R-:W-:Y:S02]  /*1340*/  CS2R R38, SRZ ;  /* 0x0000000000267805 */ /* 0x002fe4000001ff00 */
[----:B------:R-:W-:Y:S01]  /*1350*/  CS2R R54, SRZ ;  /* 0x0000000000367805 */ /* 0x000fe2000001ff00 */
[----:B------:R-:W0:Y:S01]  /*1360*/  LDGDEPBAR ;  /* 0x00000000000079af */ /* 0x000e220000000000 */
[----:B--2---:R-:W-:Y:S02]  /*1370*/  CS2R R40, SRZ ;  /* 0x0000000000287805 */ /* 0x004fe4000001ff00 */
[----:B------:R-:W-:Y:S02]  /*1380*/  CS2R R56, SRZ ;  /* 0x0000000000387805 */ /* 0x000fe4000001ff00 */
[----:B---3--:R-:W-:-:S02]  /*1390*/  CS2R R42, SRZ ;  /* 0x00000000002a7805 */ /* 0x008fc4000001ff00 */
[----:B------:R-:W-:Y:S02]  /*13a0*/  CS2R R58, SRZ ;  /* 0x00000000003a7805 */ /* 0x000fe4000001ff00 */
[----:B----4-:R-:W-:Y:S02]  /*13b0*/  CS2R R44, SRZ ;  /* 0x00000000002c7805 */ /* 0x010fe4000001ff00 */
[----:B------:R-:W-:-:S07]  /*13c0*/  CS2R R60, SRZ ;  /* 0x00000000003c7805 */ /* 0x000fce000001ff00 */
.L_x_0:
[----:B------:R-:W1:Y:S01]  /*13d0*/  SHFL.IDX PT, R92, R113, RZ, 0x1f ;  /* 0x00001fff715c7589 */ /* 0x000e6200000e0000 */
[----:B------:R-:W-:Y:S01]  /*13e0*/  UIADD3 UR6, UR6, 0x1, URZ ;  /* 0x0000000106067890 */ /* 0x000fe2000fffe03f */
[----:B------:R-:W-:-:S04]  /*13f0*/  DEPBAR.LE SB0, 0x2 ;  /* 0x000080800000791a */ /* 0x000fc80000000000 */
[----:B------:R-:W-:Y:S01]  /*1400*/  UISETP.GE.AND UP0, UPT, UR6, 0x3, UPT ;  /* 0x000000030600788c */ /* 0x000fe2000bf06270 */
[----:B------:R-:W-:Y:S01]  /*1410*/  BAR.SYNC.DEFER_BLOCKING 0x0 ;  /* 0x0000000000007b1d */ /* 0x000fe20000010000 */
[----:B------:R-:W-:Y:S01]  /*1420*/  UIADD3 UR15, UR15, 0x1, URZ ;  /* 0x000000010f0f7890 */ /* 0x000fe2000fffe03f */
[----:B------:R-:W-:Y:S01]  /*1430*/  VIADD R112, R112, 0x40 ;  /* 0x0000004070707836 */ /* 0x000fe20000000000 */
[----:B------:R-:W-:Y:S01]  /*1440*/  USEL UR16, UR6, URZ, !UP0 ;  /* 0x0000003f06107287 */ /* 0x000fe2000c000000 */
[----:B------:R-:W-:Y:S02]  /*1450*/  IADD3 R98, P1, R114, UR4, RZ ;  /* 0x0000000472627c10 */ /* 0x000fe4000ff3e0ff */
[----:B------:R-:W-:Y:S01]  /*1460*/  UMOV UR11, 0x40000040 ;  /* 0x40000040000b7882 */ /* 0x000fe20000000000 */
[----:B------:R-:W-:Y:S01]  /*1470*/  ULEA UR6, UR16, UR14, 0xd ;  /* 0x0000000e10067291 */ /* 0x000fe2000f8e683f */
[----:B------:R-:W-:Y:S02]  /*1480*/  ISETP.GE.U32.AND P0, PT, R112, 0xb80, PT ;  /* 0x00000b807000780c */ /* 0x000fe40003f06070 */
[----:B------:R-:W-:Y:S01]  /*1490*/  IADD3 R100, P2, R12, UR4, RZ ;  /* 0x000000040c647c10 */ /* 0x000fe2000ff5e0ff */
[----:B------:R-:W-:Y:S01]  /*14a0*/  USHF.R.U32.HI UR8, URZ, 0x4, UR6 ;  /* 0x000000043f087899 */ /* 0x000fe20008011606 */
[----:B------:R-:W-:Y:S01]  /*14b0*/  IADD3.X R99, R13, UR5, RZ, P1, !PT ;  /* 0x000000050d637c10 */ /* 0x000fe20008ffe4ff */
[----:B------:R-:W-:Y:S01]  /*14c0*/  ULEA UR6, UR16, UR17, 0xe ;  /* 0x0000001110067291 */ /* 0x000fe2000f8e703f */
[----:B------:R-:W-:Y:S01]  /*14d0*/  IADD3 R94, P1, R14, UR4, RZ ;  /* 0x000000040e5e7c10 */ /* 0x000fe2000ff3e0ff */
[----:B------:R-:W-:Y:S01]  /*14e0*/  ULOP3.LUT UR8, UR8, 0x3fff, URZ, 0xc0, !UPT ;  /* 0x00003fff08087892 */ /* 0x000fe2000f8ec03f */
[----:B------:R-:W-:Y:S01]  /*14f0*/  IADD3.X R101, R15, UR5, RZ, P2, !PT ;  /* 0x000000050f657c10 */ /* 0x000fe200097fe4ff */
[----:B------:R-:W-:Y:S01]  /*1500*/  USHF.R.U32.HI UR6, URZ, 0x4, UR6 ;  /* 0x000000043f067899 */ /* 0x000fe20008011606 */
[----:B-1----:R-:W-:-:S02]  /*1510*/  R2UR UR7, R92 ;  /* 0x000000005c0772ca */ /* 0x002fc400000e0000 */
[----:B------:R-:W-:Y:S01]  /*1520*/  IADD3 R92, P2, R16, UR4, RZ ;  /* 0x00000004105c7c10 */ /* 0x000fe2000ff5e0ff */
[----:B------:R-:W-:Y:S01]  /*1530*/  ULOP3.LUT UR6, UR6, 0x3fff, URZ, 0xc0, !UPT ;  /* 0x00003fff06067892 */ /* 0x000fe2000f8ec03f */
[----:B------:R-:W-:Y:S01]  /*1540*/  IADD3.X R95, R17, UR5, RZ, P1, !PT ;  /* 0x00000005115f7c10 */ /* 0x000fe20008ffe4ff */
[----:B------:R-:W-:Y:S02]  /*1550*/  WARPGROUP.ARRIVE ;  /* 0x00000000000079c5 */ /* 0x000fe40000000000 */
[----:B------:R-:W-:Y:S01]  /*1560*/  ULOP3.LUT UR10, UR6, 0x4000000, URZ, 0xfc, !UPT ;  /* 0x04000000060a7892 */ /* 0x000fe2000f8efc3f */
[----:B------:R-:W-:Y:S02]  /*1570*/  IADD3 R96, P1, R18, UR4, RZ ;  /* 0x0000000412607c10 */ /* 0x000fe4000ff3e0ff */
[----:B------:R-:W-:Y:S02]  /*1580*/  IADD3.X R93, R19, UR5, RZ, P2, !PT ;  /* 0x00000005135d7c10 */ /* 0x000fe400097fe4ff */
[----:B------:R-:W-:Y:S01]  /*1590*/  IADD3.X R97, R21, UR5, RZ, P1, !PT ;  /* 0x0000000515617c10 */ /* 0x000fe20008ffe4ff */
[----:B------:R-:W-:Y:S01]  /*15a0*/  USHF.L.U32 UR7, UR7, 0x7, URZ ;  /* 0x0000000707077899 */ /* 0x000fe2000800063f */
[----:B------:R-:W-:-:S03]  /*15b0*/  IADD3 R102, P1, R22, UR4, RZ ;  /* 0x0000000416667c10 */ /* 0x000fc6000ff3e0ff */
[----:B------:R-:W-:-:S04]  /*15c0*/  ULOP3.LUT UR7, UR7, 0x180, URZ, 0xc0, !UPT ;  /* 0x0000018007077892 */ /* 0x000fc8000f8ec03f */
[----:B------:R-:W-:-:S03]  /*15d0*/  UIADD3 UR12, UP0, UR7, UR8, URZ ;  /* 0x00000008070c7290 */ /* 0x000fc6000ff1e03f */
[----:B------:R-:W-:Y:S01]  /*15e0*/  UMOV UR7, URZ ;  /* 0x0000003f00077c82 */ /* 0x000fe20008000000 */
[----:B------:R-:W-:Y:S02]  /*15f0*/  UIADD3.X UR13, URZ, URZ, URZ, UP0, !UPT ;  /* 0x0000003f3f0d7290 */ /* 0x000fe400087fe43f */
[----:B------:R-:W-:Y:S02]  /*1600*/  ULOP3.LUT UR8, UR12, 0x2000000, URZ, 0xfc, !UPT ;  /* 0x020000000c087892 */ /* 0x000fe4000f8efc3f */
[----:B------:R-:W-:Y:S02]  /*1610*/  ULOP3.LUT UR9, UR13, 0x40000040, URZ, 0xfc, !UPT ;  /* 0x400000400d097892 */ /* 0x000fe4000f8efc3f */
[----:B------:R-:W-:-:S04]  /*1620*/  UISETP.GE.AND UP0, UPT, UR15, 0x3, UPT ;  /* 0x000000030f00788c */ /* 0x000fc8000bf06270 */
[----:B------:R-:W-:-:S03]  /*1630*/  USEL UR15, UR15, URZ, !UP0 ;  /* 0x0000003f0f0f7287 */ /* 0x000fc6000c000000 */
[----:B------:R-:W-:Y:S01]  /*1640*/  HGMMA.64x128x16.F32.BF16 R24, gdesc[UR8], R24 ;  /* 0x01e00000081879f0 */ /* 0x000fe20008701818 */
[----:B------:R-:W-:Y:S01]  /*1650*/  UMOV UR8, 0x2000002 ;  /* 0x0200000200087882 */ /* 0x000fe20000000000 */
[----:B------:R-:W-:Y:S01]  /*1660*/  UMOV UR9, 0x40000040 ;  /* 0x4000004000097882 */ /* 0x000fe20000000000 */
[----:B------:R-:W-:Y:S01]  /*1670*/  UMOV UR10, 0x4000002 ;  /* 0x04000002000a7882 */ /* 0x000fe20000000000 */
[----:B------:R-:W-:Y:S01]  /*1680*/  UMOV UR11, 0x40000040 ;  /* 0x40000040000b7882 */ /* 0x000fe20000000000 */
[----:B------:R-:W-:Y:S02]  /*1690*/  UIADD3.64 UR8, UR12, UR8, URZ ;  /* 0x000000080c087297 */ /* 0x000fe4000fffe03f */
[----:B------:R-:W-:-:S09]  /*16a0*/  UIADD3.64 UR10, UR6, UR10, URZ ;  /* 0x0000000a060a7297 */ /* 0x000fd2000fffe03f */
        /* <DEDUP_REMOVED lines=13> */
[----:B------:R-:W-:Y:S02]  /*1780*/  UIADD3.64 UR10, UR6, UR10, URZ ;  /* 0x0000000a060a7297 */ /* 0x000fe4000fffe03f */
[----:B------:R-:W-:-:S06]  /*1790*/  ULEA UR6, UR15, UR14, 0xd ;  /* 0x0000000e0f067291 */ /* 0x000fcc000f8e683f */
[----:B------:R-:W-:Y:S02]  /*17a0*/  LEA R103, R11, UR6, 0x1 ;  /* 0x000000060b677c11 */ /* 0x000fe4000f8e08ff */
[----:B------:R-:W-:Y:S02]  /*17b0*/  LEA R115, R4, UR6, 0x1 ;  /* 0x0000000604737c11 */ /* 0x000fe4000f8e08ff */
[----:B------:R-:W-:Y:S02]  /*17c0*/  LEA R117, R5, UR6, 0x1 ;  /* 0x0000000605757c11 */ /* 0x000fe4000f8e08ff */
[----:B------:R-:W-:Y:S01]  /*17d0*/  LEA R119, R6, UR6, 0x1 ;  /* 0x0000000606777c11 */ /* 0x000fe2000f8e08ff */
[----:B------:R-:W-:-:S06]  /*17e0*/  ULEA UR6, UR15, UR17, 0xe ;  /* 0x000000110f067291 */ /* 0x000fcc000f8e703f */
[----:B------:R-:W-:Y:S01]  /*17f0*/  LEA R121, R11, UR6, 0x1 ;  /* 0x000000060b797c11 */ /* 0x000fe2000f8e08ff */
[----:B------:R-:W-:Y:S03]  /*1800*/  HGMMA.64x128x16.F32.BF16 R24, gdesc[UR8], R24, gsb0 ;  /* 0x01e00000081879f0 */ /* 0x000fe60008001818 */
[----:B------:R-:W-:Y:S02]  /*1810*/  WARPGROUP.DEPBAR.LE gsb0, 0x1 ;  /* 0x00008000000079c5 */ /* 0x000fe40000010100 */
[----:B------:R-:W-:Y:S06]  /*1820*/  BAR.SYNC.DEFER_BLOCKING 0x0 ;  /* 0x0000000000007b1d */ /* 0x000fec0000010000 */
[----:B------:R-:W-:Y:S01]  /*1830*/  @!PT LDS RZ, [RZ] ;  /* 0x00000000fffff984 */ /* 0x000fe20000000800 */
[----:B------:R-:W-:Y:S01]  /*1840*/  @!PT LDS RZ, [RZ] ;  /* 0x00000000fffff984 */ /* 0x000fe20000000800 */
[----:B------:R-:W-:Y:S01]  /*1850*/  @!PT LDS RZ, [RZ] ;  /* 0x00000000fffff984 */ /* 0x000fe20000000800 */
[----:B------:R1:W-:Y:S04]  /*1860*/  LDGSTS.E.BYPASS.128 [R103], desc[UR18][R98.64], !P0 ;  /* 0x0000000062677fae */ /* 0x0003e8000c101c52 */
[----:B------:R2:W-:Y:S04]  /*1870*/  LDGSTS.E.BYPASS.128 [R115], desc[UR18][R100.64], !P0 ;  /* 0x0000000064737fae */ /* 0x0005e8000c101c52 */
[----:B------:R3:W-:Y:S01]  /*1880*/  LDGSTS.E.BYPASS.128 [R117], desc[UR18][R94.64], !P0 ;  /* 0x000000005e757fae */ /* 0x0007e2000c101c52 */
[----:B-1----:R-:W-:-:S03]  /*1890*/  IADD3 R98, P2, R20, UR4, RZ ;  /* 0x0000000414627c10 */ /* 0x002fc6000ff5e0ff */
[----:B------:R1:W-:Y:S01]  /*18a0*/  LDGSTS.E.BYPASS.128 [R119], desc[UR18][R92.64], !P0 ;  /* 0x000000005c777fae */ /* 0x0003e2000c101c52 */
[----:B------:R-:W-:Y:S02]  /*18b0*/  IADD3.X R103, R89, UR5, RZ, P1, !PT ;  /* 0x0000000559677c10 */ /* 0x000fe40008ffe4ff */
[----:B------:R-:W-:Y:S01]  /*18c0*/  IADD3.X R99, R23, UR5, RZ, P2, !PT ;  /* 0x0000000517637c10 */ /* 0x000fe200097fe4ff */
[----:B------:R-:W0:Y:S01]  /*18d0*/  LDGDEPBAR ;  /* 0x00000000000079af */ /* 0x000e220000000000 */
[----:B--2---:R-:W-:Y:S02]  /*18e0*/  IADD3 R100, P2, R88, UR4, RZ ;  /* 0x0000000458647c10 */ /* 0x004fe4000ff5e0ff */
[----:B------:R-:W-:Y:S01]  /*18f0*/  LEA R115, R4, UR6, 0x1 ;  /* 0x0000000604737c11 */ /* 0x000fe2000f8e08ff */
[----:B------:R2:W-:Y:S01]  /*1900*/  LDGSTS.E.BYPASS.128 [R121], desc[UR18][R96.64], !P0 ;  /* 0x0000000060797fae */ /* 0x0005e2000c101c52 */
[----:B---3--:R-:W-:Y:S02]  /*1910*/  LEA R117, R5, UR6, 0x1 ;  /* 0x0000000605757c11 */ /* 0x008fe4000f8e08ff */
[----:B------:R-:W-:Y:S01]  /*1920*/  IADD3.X R101, R91, UR5, RZ, P2, !PT ;  /* 0x000000055b657c10 */ /* 0x000fe200097fe4ff */
[----:B------:R3:W-:Y:S01]  /*1930*/  LDGSTS.E.BYPASS.128 [R115], desc[UR18][R98.64], !P0 ;  /* 0x0000000062737fae */ /* 0x0007e2000c101c52 */
[----:B-1----:R-:W-:-:S02]  /*1940*/  IADD3 R92, P1, R90, UR4, RZ ;  /* 0x000000045a5c7c10 */ /* 0x002fc4000ff3e0ff */
[----:B------:R-:W-:Y:S01]  /*1950*/  IADD3 R94, P2, R104, UR4, RZ ;  /* 0x00000004685e7c10 */ /* 0x000fe2000ff5e0ff */
[----:B------:R1:W-:Y:S01]  /*1960*/  LDGSTS.E.BYPASS.128 [R117], desc[UR18][R102.64], !P0 ;  /* 0x0000000066757fae */ /* 0x0003e2000c101c52 */
[----:B------:R-:W-:Y:S02]  /*1970*/  IADD3.X R93, R105, UR5, RZ, P1, !PT ;  /* 0x00000005695d7c10 */ /* 0x000fe40008ffe4ff */
[----:B------:R-:W-:Y:S02]  /*1980*/  LEA R119, R6, UR6, 0x1 ;  /* 0x0000000606777c11 */ /* 0x000fe4000f8e08ff */
[----:B--2---:R-:W-:Y:S02]  /*1990*/  IADD3 R96, P1, R106, UR4, RZ ;  /* 0x000000046a607c10 */ /* 0x004fe4000ff3e0ff */
[----:B------:R-:W-:Y:S01]  /*19a0*/  LEA R121, R7, UR6, 0x1 ;  /* 0x0000000607797c11 */ /* 0x000fe2000f8e08ff */
[----:B------:R2:W-:Y:S01]  /*19b0*/  LDGSTS.E.BYPASS.128 [R119], desc[UR18][R100.64], !P0 ;  /* 0x0000000064777fae */ /* 0x0005e2000c101c52 */
[----:B---3--:R-:W-:Y:S01]  /*19c0*/  IADD3 R98, P3, R107, UR4, RZ ;  /* 0x000000046b627c10 */ /* 0x008fe2000ff7e0ff */
[----:B------:R-:W-:Y:S01]  /*19d0*/  UIADD3 UR4, UP0, UR4, 0x80, URZ ;  /* 0x0000008004047890 */ /* 0x000fe2000ff1e03f */
[----:B------:R-:W-:Y:S01]  /*19e0*/  IADD3.X R95, R108, UR5, RZ, P2, !PT ;  /* 0x000000056c5f7c10 */ /* 0x000fe200097fe4ff */
[----:B------:R2:W-:Y:S01]  /*19f0*/  LDGSTS.E.BYPASS.128 [R121], desc[UR18][R92.64], !P0 ;  /* 0x000000005c797fae */ /* 0x0005e2000c101c52 */
[----:B------:R-:W-:-:S02]  /*1a00*/  LEA R115, R8, UR6, 0x1 ;  /* 0x0000000608737c11 */ /* 0x000fc4000f8e08ff */
[----:B------:R-:W-:Y:S02]  /*1a10*/  IADD3.X R97, R109, UR5, RZ, P1, !PT ;  /* 0x000000056d617c10 */ /* 0x000fe40008ffe4ff */
[----:B-1----:R-:W-:Y:S01]  /*1a20*/  LEA R103, R9, UR6, 0x1 ;  /* 0x0000000609677c11 */ /* 0x002fe2000f8e08ff */
[----:B------:R2:W-:Y:S01]  /*1a30*/  LDGSTS.E.BYPASS.128 [R115], desc[UR18][R94.64], !P0 ;  /* 0x000000005e737fae */ /* 0x0005e2000c101c52 */
[----:B------:R-:W-:Y:S01]  /*1a40*/  IADD3.X R99, R110, UR5, RZ, P3, !PT ;  /* 0x000000056e637c10 */ /* 0x000fe20009ffe4ff */
[----:B------:R-:W-:Y:S01]  /*1a50*/  UIADD3.X UR5, URZ, UR5, URZ, UP0, !UPT ;  /* 0x000000053f057290 */ /* 0x000fe200087fe43f */
[----:B------:R-:W-:Y:S01]  /*1a60*/  LEA R117, R10, UR6, 0x1 ;  /* 0x000000060a757c11 */ /* 0x000fe2000f8e08ff */
[----:B------:R2:W-:Y:S01]  /*1a70*/  LDGSTS.E.BYPASS.128 [R103], desc[UR18][R96.64], !P0 ;  /* 0x0000000060677fae */ /* 0x0005e2000c101c52 */
[----:B------:R-:W-:-:S03]  /*1a80*/  UMOV UR6, UR16 ;  /* 0x0000001000067c82 */ /* 0x000fc60008000000 */
[----:B------:R2:W-:Y:S01]  /*1a90*/  LDGSTS.E.BYPASS.128 [R117], desc[UR18][R98.64], !P0 ;  /* 0x0000000062757fae */ /* 0x0005e2000c101c52 */
[----:B------:R-:W-:-:S03]  /*1aa0*/  ISETP.GE.U32.AND P0, PT, R112, 0xbc0, PT ;  /* 0x00000bc07000780c */ /* 0x000fc60003f06070 */
[----:B------:R-:W0:Y:S10]  /*1ab0*/  LDGDEPBAR ;  /* 0x00000000000079af */ /* 0x000e340000000000 */
[----:B--2---:R-:W-:Y:S05]  /*1ac0*/  @!P0 BRA `(.L_x_0) ;  /* 0xfffffff800408947 */ /* 0x004fea000383ffff */
[----:B------:R-:W1:Y:S01]  /*1ad0*/  S2R R7, SR_TID.X ;  /* 0x0000000000077919 */ /* 0x000e620000002100 */
[----:B------:R-:W-:Y:S02]  /*1ae0*/  WARPGROUP.DEPBAR.LE gsb0, 0x0 ;  /* 0x00008000000079c5 */ /* 0x000fe40000010000 */
[----:B------:R-:W-:-:S04]  /*1af0*/  DEPBAR.LE SB0, 0x0 ;  /* 0x000080000000791a */ /* 0x000fc80000000000 */
[----:B------:R-:W-:Y:S02]  /*1b00*/  F2FP.BF16.F32.PACK_AB R24, R25, R24 ;  /* 0x000000181918723e */ /* 0x000fe400000010ff */
[----:B------:R-:W-:Y:S02]  /*1b10*/  F2FP.BF16.F32.PACK_AB R25, R27, R26 ;  /* 0x0000001a1b19723e */ /* 0x000fe400000010ff */
[----:B------:R-:W-:Y:S02]  /*1b20*/  F2FP.BF16.F32.PACK_AB R26, R29, R28 ;  /* 0x0000001c1d1a723e */ /* 0x000fe400000010ff */
[----:B------:R-:W-:Y:S02]  /*1b30*/  F2FP.BF16.F32.PACK_AB R32, R33, R32 ;  /* 0x000000202120723e */ /* 0x000fe400000010ff */
[----:B------:R-:W-:Y:S02]  /*1b40*/  F2FP.BF16.F32.PACK_AB R27, R31, R30 ;  /* 0x0000001e1f1b723e */ /* 0x000fe400000010ff */
[----:B------:R-:W-:-:S02]  /*1b50*/  F2FP.BF16.F32.PACK_AB R33, R35, R34 ;  /* 0x000000222321723e */ /* 0x000fc400000010ff */
[----:B------:R-:W-:Y:S02]  /*1b60*/  F2FP.BF16.F32.PACK_AB R40, R41, R40 ;  /* 0x000000282928723e */ /* 0x000fe400000010ff */
[----:B------:R-:W-:Y:S02]  /*1b70*/  F2FP.BF16.F32.PACK_AB R34, R37, R36 ;  /* 0x000000242522723e */ /* 0x000fe400000010ff */
[----:B------:R-:W-:Y:S02]  /*1b80*/  F2FP.BF16.F32.PACK_AB R35, R39, R38 ;  /* 0x000000262723723e */ /* 0x000fe400000010ff */
[----:B------:R-:W-:Y:S02]  /*1b90*/  F2FP.BF16.F32.PACK_AB R41, R43, R42 ;  /* 0x0000002a2b29723e */ /* 0x000fe400000010ff */
[----:B------:R-:W-:Y:S02]  /*1ba0*/  F2FP.BF16.F32.PACK_AB R48, R49, R48 ;  /* 0x000000303130723e */ /* 0x000fe400000010ff */
[----:B------:R-:W-:-:S02]  /*1bb0*/  F2FP.BF16.F32.PACK_AB R42, R45, R44 ;  /* 0x0000002c2d2a723e */ /* 0x000fc400000010ff */
[----:B------:R-:W-:Y:S01]  /*1bc0*/  F2FP.BF16.F32.PACK_AB R43, R47, R46 ;  /* 0x0000002e2f2b723e */ /* 0x000fe200000010ff */
[C---:B-1----:R-:W-:Y:S01]  /*1bd0*/  IMAD.SHL.U32 R29, R7.reuse, 0x8, RZ ;  /* 0x00000008071d7824 */ /* 0x042fe200078e00ff */
[--C-:B------:R-:W-:Y:S02]  /*1be0*/  SHF.R.U32.HI R4, RZ, 0x1, R7.reuse ;  /* 0x00000001ff047819 */ /* 0x100fe40000011607 */
[----:B------:R-:W-:Y:S02]  /*1bf0*/  SHF.R.U32.HI R8, RZ, 0x5, R7 ;  /* 0x00000005ff087819 */ /* 0x000fe40000011607 */
[----:B------:R-:W-:Y:S02]  /*1c00*/  LOP3.LUT R5, R7, 0xf, RZ, 0xc0, !PT ;  /* 0x0000000f07057812 */ /* 0x000fe400078ec0ff */
[----:B------:R-:W-:Y:S02]  /*1c10*/  LOP3.LUT R6, R4, 0x8, RZ, 0xc0, !PT ;  /* 0x0000000804067812 */ /* 0x000fe400078ec0ff */
[----:B------:R-:W-:-:S02]  /*1c20*/  LOP3.LUT R4, R8, 0x3, RZ, 0xc0, !PT ;  /* 0x0000000308047812 */ /* 0x000fc400078ec0ff */
[----:B------:R-:W-:Y:S01]  /*1c30*/  F2FP.BF16.F32.PACK_AB R49, R51, R50 ;  /* 0x000000323331723e */ /* 0x000fe200000010ff */
[----:B------:R-:W-:Y:S01]  /*1c40*/  IMAD R5, R5, 0x88, R6 ;  /* 0x0000008805057824 */ /* 0x000fe200078e0206 */
[----:B------:R-:W-:Y:S01]  /*1c50*/  F2FP.BF16.F32.PACK_AB R56, R57, R56 ;  /* 0x000000383938723e */ /* 0x000fe200000010ff */
[C---:B------:R-:W-:Y:S01]  /*1c60*/  IMAD.SHL.U32 R6, R4.reuse, 0x2, RZ ;  /* 0x0000000204067824 */ /* 0x040fe200078e00ff */
[----:B------:R-:W-:Y:S01]  /*1c70*/  F2FP.BF16.F32.PACK_AB R50, R53, R52 ;  /* 0x000000343532723e */ /* 0x000fe200000010ff */
[----:B------:R-:W-:Y:S01]  /*1c80*/  IMAD R5, R4, 0x880, R5 ;  /* 0x0000088004057824 */ /* 0x000fe200078e0205 */
[----:B------:R-:W-:Y:S02]  /*1c90*/  F2FP.BF16.F32.PACK_AB R51, R55, R54 ;  /* 0x000000363733723e */ /* 0x000fe400000010ff */
[----:B------:R-:W-:Y:S02]  /*1ca0*/  F2FP.BF16.F32.PACK_AB R57, R59, R58 ;  /* 0x0000003a3b39723e */ /* 0x000fe400000010ff */
[----:B------:R-:W-:Y:S01]  /*1cb0*/  LEA R28, R5, UR14, 0x1 ;  /* 0x0000000e051c7c11 */ /* 0x000fe2000f8e08ff */
[----:B------:R-:W-:Y:S01]  /*1cc0*/  BAR.SYNC.DEFER_BLOCKING 0x0 ;  /* 0x0000000000007b1d */ /* 0x000fe20000010000 */
[----:B------:R-:W-:-:S02]  /*1cd0*/  F2FP.BF16.F32.PACK_AB R64, R65, R64 ;  /* 0x000000404140723e */ /* 0x000fc400000010ff */
        /* <DEDUP_REMOVED lines=10> */
[----:B------:R-:W-:Y:S01]  /*1d80*/  F2FP.BF16.F32.PACK_AB R81, R83, R82 ;  /* 0x000000525351723e */ /* 0x000fe200000010ff */
[----:B------:R1:W-:Y:S01]  /*1d90*/  STSM.16.M88.4 [R28], R24 ;  /* 0x000000181c007844 */ /* 0x0003e20000000200 */
[----:B------:R-:W-:-:S02]  /*1da0*/  F2FP.BF16.F32.PACK_AB R82, R85, R84 ;  /* 0x000000545552723e */ /* 0x000fc400000010ff */
[----:B------:R-:W-:Y:S01]  /*1db0*/  F2FP.BF16.F32.PACK_AB R83, R87, R86 ;  /* 0x000000565753723e */ /* 0x000fe200000010ff */
[----:B------:R2:W-:Y:S01]  /*1dc0*/  STSM.16.M88.4 [R28+0x20], R32 ;  /* 0x000020201c007844 */ /* 0x0005e20000000200 */
[----:B------:R-:W-:Y:S02]  /*1dd0*/  LOP3.LUT R111, R6, R111, RZ, 0xfc, !PT ;  /* 0x0000006f066f7212 */ /* 0x000fe400078efcff */
[----:B------:R-:W-:Y:S01]  /*1de0*/  LOP3.LUT R4, R29, 0x78, RZ, 0xc0, !PT ;  /* 0x000000781d047812 */ /* 0x000fe200078ec0ff */
[----:B------:R-:W-:Y:S01]  /*1df0*/  STSM.16.M88.4 [R28+0x40], R40 ;  /* 0x000040281c007844 */ /* 0x000fe20000000200 */
[----:B------:R-:W-:Y:S02]  /*1e00*/  LOP3.LUT R2, R2, 0x78, R29, 0xf8, !PT ;  /* 0x0000007802027812 */ /* 0x000fe400078ef81d */
[----:B------:R-:W-:Y:S01]  /*1e10*/  LOP3.LUT R29, R3, 0x10, RZ, 0xfc, !PT ;  /* 0x00000010031d7812 */ /* 0x000fe200078efcff */
[----:B------:R-:W-:Y:S01]  /*1e20*/  STSM.16.M88.4 [R28+0x60], R48 ;  /* 0x000060301c007844 */ /* 0x000fe20000000200 */
[----:B------:R-:W-:Y:S01]  /*1e30*/  IMAD R4, R111, 0x88, R4 ;  /* 0x000000886f047824 */ /* 0x000fe200078e0204 */
[----:B------:R-:W-:Y:S01]  /*1e40*/  ISETP.GE.AND P0, PT, R2, 0x3000, PT ;  /* 0x000030000200780c */ /* 0x000fe20003f06270 */
[----:B------:R-:W-:Y:S01]  /*1e50*/  IMAD R37, R3, 0x3000, R2 ;  /* 0x0000300003257824 */ /* 0x000fe200078e0202 */
[----:B------:R-:W-:Y:S01]  /*1e60*/  STSM.16.M88.4 [R28+0x80], R56 ;  /* 0x000080381c007844 */ /* 0x000fe20000000200 */
[----:B-1----:R-:W1:Y:S01]  /*1e70*/  LDC.64 R24, c[0x0][0x220] ;  /* 0x00008800ff187b82 */ /* 0x002e620000000a00 */
[----:B------:R-:W-:Y:S01]  /*1e80*/  LEA R36, R4, UR14, 0x1 ;  /* 0x0000000e04247c11 */ /* 0x000fe2000f8e08ff */
[----:B------:R-:W-:Y:S01]  /*1e90*/  VIADD R39, R37, 0x90000 ;  /* 0x0009000025277836 */ /* 0x000fe20000000000 */
[----:B------:R-:W-:Y:S01]  /*1ea0*/  STSM.16.M88.4 [R28+0xa0], R64 ;  /* 0x0000a0401c007844 */ /* 0x000fe20000000200 */
[----:B------:R-:W-:Y:S01]  /*1eb0*/  ISETP.LT.AND P1, PT, R3, R0, !P0 ;  /* 0x000000000300720c */ /* 0x000fe20004721270 */
[----:B--2---:R-:W-:Y:S01]  /*1ec0*/  VIADD R35, R37, 0x18000 ;  /* 0x0001800025237836 */ /* 0x004fe20000000000 */
[C---:B------:R-:W-:Y:S01]  /*1ed0*/  LOP3.LUT R27, R3.reuse, 0x8, RZ, 0xfc, !PT ;  /* 0x00000008031b7812 */ /* 0x040fe200078efcff */
[----:B------:R-:W-:Y:S01]  /*1ee0*/  STSM.16.M88.4 [R28+0xc0], R72 ;  /* 0x0000c0481c007844 */ /* 0x000fe20000000200 */
[----:B------:R-:W-:-:S02]  /*1ef0*/  LOP3.LUT R31, R3, 0x18, RZ, 0xfc, !PT ;  /* 0x00000018031f7812 */ /* 0x000fc400078efcff */
[----:B------:R-:W-:Y:S01]  /*1f00*/  LOP3.LUT R33, R3, 0x20, RZ, 0xfc, !PT ;  /* 0x0000002003217812 */ /* 0x000fe200078efcff */
[----:B------:R2:W-:Y:S01]  /*1f10*/  STSM.16.M88.4 [R28+0xe0], R80 ;  /* 0x0000e0501c007844 */ /* 0x0005e20000000200 */
[----:B------:R-:W-:Y:S01]  /*1f20*/  BAR.SYNC.DEFER_BLOCKING 0x0 ;  /* 0x0000000000007b1d */ /* 0x000fe20000010000 */
[-C--:B------:R-:W-:Y:S02]  /*1f30*/  ISETP.LT.AND P6, PT, R27, R0.reuse, !P0 ;  /* 0x000000001b00720c */ /* 0x080fe400047c1270 */
[-C--:B------:R-:W-:Y:S02]  /*1f40*/  ISETP.LT.AND P5, PT, R29, R0.reuse, !P0 ;  /* 0x000000001d00720c */ /* 0x080fe400047a1270 */
[-C--:B------:R-:W-:Y:S02]  /*1f50*/  ISETP.LT.AND P4, PT, R31, R0.reuse, !P0 ;  /* 0x000000001f00720c */ /* 0x080fe40004781270 */
[----:B------:R-:W-:Y:S01]  /*1f60*/  LOP3.LUT R29, R3, 0x28, RZ, 0xfc, !PT ;  /* 0x00000028031d7812 */ /* 0x000fe200078efcff */
[----:B-1----:R-:W-:Y:S01]  /*1f70*/  IMAD.WIDE R26, R37, 0x2, R24 ;  /* 0x00000002251a7825 */ /* 0x002fe200078e0218 */
[----:B------:R-:W-:-:S02]  /*1f80*/  ISETP.LT.AND P3, PT, R33, R0, !P0 ;  /* 0x000000002100720c */ /* 0x000fc40004761270 */
[C---:B------:R-:W-:Y:S02]  /*1f90*/  LOP3.LUT R31, R3.reuse, 0x30, RZ, 0xfc, !PT ;  /* 0x00000030031f7812 */ /* 0x040fe400078efcff */
[----:B------:R-:W-:Y:S01]  /*1fa0*/  LOP3.LUT R33, R3, 0x38, RZ, 0xfc, !PT ;  /* 0x0000003803217812 */ /* 0x000fe200078efcff */
[----:B------:R-:W-:Y:S01]  /*1fb0*/  IMAD.WIDE R2, R35, 0x2, R24 ;  /* 0x0000000223027825 */ /* 0x000fe200078e0218 */
[----:B------:R-:W-:-:S03]  /*1fc0*/  ISETP.LT.AND P2, PT, R29, R0, !P0 ;  /* 0x000000001d00720c */ /* 0x000fc60004741270 */
[C---:B------:R-:W-:Y:S02]  /*1fd0*/  VIADD R29, R37.reuse, 0x30000 ;  /* 0x00030000251d7836 */ /* 0x040fe40000000000 */
[----:B------:R-:W-:Y:S02]  /*1fe0*/  VIADD R35, R37, 0x78000 ;  /* 0x0007800025237836 */ /* 0x000fe40000000000 */
[--C-:B--2---:R-:W-:Y:S01]  /*1ff0*/  IMAD.WIDE R28, R29, 0x2, R24.reuse ;  /* 0x000000021d1c7825 */ /* 0x104fe200078e0218 */
[----:B------:R-:W1:Y:S04]  /*2000*/  LDS.128 R44, [R36] ;  /* 0x00000000242c7984 */ /* 0x000e680000000c00 */
[----:B------:R-:W2:Y:S04]  /*2010*/  LDS.128 R52, [R36+0x880] ;  /* 0x0008800024347984 */ /* 0x000ea80000000c00 */
[----:B------:R-:W3:Y:S04]  /*2020*/  LDS.128 R20, [R36+0x1100] ;  /* 0x0011000024147984 */ /* 0x000ee80000000c00 */
[----:B------:R-:W4:Y:S04]  /*2030*/  LDS.128 R16, [R36+0x1980] ;  /* 0x0019800024107984 */ /* 0x000f280000000c00 */
[----:B------:R-:W5:Y:S04]  /*2040*/  LDS.128 R12, [R36+0x2200] ;  /* 0x00220000240c7984 */ /* 0x000f680000000c00 */
[----:B------:R-:W5:Y:S04]  /*2050*/  LDS.128 R8, [R36+0x2a80] ;  /* 0x002a800024087984 */ /* 0x000f680000000c00 */
[----:B------:R-:W5:Y:S04]  /*2060*/  LDS.128 R4, [R36+0x3300] ;  /* 0x0033000024047984 */ /* 0x000f680000000c00 */
[----:B-1----:R1:W-:Y:S01]  /*2070*/  @P1 STG.E.128 desc[UR18][R26.64], R44 ;  /* 0x0000002c1a001986 */ /* 0x0023e2000c101d12 */
[-C--:B------:R-:W-:Y:S01]  /*2080*/  ISETP.LT.AND P1, PT, R31, R0.reuse, !P0 ;  /* 0x000000001f00720c */ /* 0x080fe20004721270 */
[----:B------:R-:W-:Y:S01]  /*2090*/  VIADD R31, R37, 0x48000 ;  /* 0x00048000251f7836 */ /* 0x000fe20000000000 */
[----:B------:R-:W-:Y:S01]  /*20a0*/  ISETP.LT.AND P0, PT, R33, R0, !P0 ;  /* 0x000000002100720c */ /* 0x000fe20004701270 */
[----:B------:R-:W-:Y:S01]  /*20b0*/  VIADD R33, R37, 0x60000 ;  /* 0x0006000025217836 */ /* 0x000fe20000000000 */
[----:B--2---:R2:W-:Y:S01]  /*20c0*/  @P6 STG.E.128 desc[UR18][R2.64], R52 ;  /* 0x0000003402006986 */ /* 0x0045e2000c101d12 */
[----:B------:R-:W-:-:S03]  /*20d0*/  IMAD.WIDE R30, R31, 0x2, R24 ;  /* 0x000000021f1e7825 */ /* 0x000fc600078e0218 */
[----:B---3--:R2:W-:Y:S04]  /*20e0*/  @P5 STG.E.128 desc[UR18][R28.64], R20 ;  /* 0x000000141c005986 */ /* 0x0085e8000c101d12 */
[----:B----4-:R2:W-:Y:S01]  /*20f0*/  @P4 STG.E.128 desc[UR18][R30.64], R16 ;  /* 0x000000101e004986 */ /* 0x0105e2000c101d12 */
[----:B-1----:R-:W-:-:S04]  /*2100*/  IMAD.WIDE R26, R33, 0x2, R24 ;  /* 0x00000002211a7825 */ /* 0x002fc800078e0218 */
[--C-:B------:R-:W-:Y:S01]  /*2110*/  IMAD.WIDE R32, R35, 0x2, R24.reuse ;  /* 0x0000000223207825 */ /* 0x100fe200078e0218 */
[----:B-----5:R2:W-:Y:S03]  /*2120*/  @P3 STG.E.128 desc[UR18][R26.64], R12 ;  /* 0x0000000c1a003986 */ /* 0x0205e6000c101d12 */
[----:B------:R-:W-:Y:S01]  /*2130*/  IMAD.WIDE R34, R39, 0x2, R24 ;  /* 0x0000000227227825 */ /* 0x000fe200078e0218 */
[----:B------:R2:W-:Y:S04]  /*2140*/  @P2 STG.E.128 desc[UR18][R32.64], R8 ;  /* 0x0000000820002986 */ /* 0x0005e8000c101d12 */
[----:B------:R2:W-:Y:S01]  /*2150*/  @P1 STG.E.128 desc[UR18][R34.64], R4 ;  /* 0x0000000422001986 */ /* 0x0005e2000c101d12 */
[----:B------:R-:W-:Y:S05]  /*2160*/  @!P0 EXIT ;  /* 0x000000000000894d */ /* 0x000fea0003800000 */
[----:B--2---:R-:W1:Y:S01]  /*2170*/  LDS.128 R4, [R36+0x3b80] ;  /* 0x003b800024047984 */ /* 0x004e620000000c00 */
[----:B------:R-:W-:-:S04]  /*2180*/  VIADD R37, R37, 0xa8000 ;  /* 0x000a800025257836 */ /* 0x000fc80000000000 */
[----:B------:R-:W-:-:S05]  /*2190*/  IMAD.WIDE R24, R37, 0x2, R24 ;  /* 0x0000000225187825 */ /* 0x000fca00078e0218 */
[----:B-1----:R-:W-:Y:S01]  /*21a0*/  STG.E.128 desc[UR18][R24.64], R4 ;  /* 0x0000000418007986 */ /* 0x002fe2000c101d12 */
[----:B------:R-:W-:Y:S05]  /*21b0*/  EXIT ;  /* 0x000000000000794d */ /* 0x000fea0003800000 */
.L_x_1:
[----:B------:R-:W-:-:S00]  /*21c0*/  BRA `(.L_x_1) ;  /* 0xfffffffc00fc7947 */ /* 0x000fc0000383ffff */
[----:B------:R-:W-:-:S00]  /*21d0*/  NOP ;  /* 0x0000000000007918 */ /* 0x000fc00000000000 */
        /* <DEDUP_REMOVED lines=10> */
.L_x_2:


//--------------------- .nv.shared.triton_mm      --------------------------
	.section	.nv.shared.triton_mm,"aw",@nobits
	.sectionflags	@""
	.align	16
	.zero		1024


//--------------------- .nv.constant0.triton_mm   --------------------------
	.section	.nv.constant0.triton_mm,"a",@progbits
	.sectionflags	@""
	.align	4
.nv.constant0.triton_mm:
	.zero		556
